//
// Generated by NVIDIA NVVM Compiler
//
// Compiler Build ID: CL-36424714
// Cuda compilation tools, release 13.0, V13.0.88
// Based on NVVM 20.0.0
//

.version 9.0
.target sm_100
.address_size 64

	// .globl	_Z6reducePfiS_i
// _ZZ6reducePfiS_iE3tmp has been demoted

.visible .entry _Z6reducePfiS_i(
	.param .u64 .ptr .align 1 _Z6reducePfiS_i_param_0,
	.param .u32 _Z6reducePfiS_i_param_1,
	.param .u64 .ptr .align 1 _Z6reducePfiS_i_param_2,
	.param .u32 _Z6reducePfiS_i_param_3
)
{
	.reg .pred 	%p<6>;
	.reg .b32 	%r<16>;
	.reg .b32 	%f<6>;
	.reg .b64 	%rd<9>;
	// demoted variable
	.shared .align 4 .b8 _ZZ6reducePfiS_iE3tmp[4096];
	ld.param.u64 	%rd1, [_Z6reducePfiS_i_param_0];
	ld.param.u32 	%r9, [_Z6reducePfiS_i_param_1];
	ld.param.u64 	%rd2, [_Z6reducePfiS_i_param_2];
	ld.param.u32 	%r8, [_Z6reducePfiS_i_param_3];
	mov.u32 	%r1, %ctaid.x;
	mov.u32 	%r15, %ntid.x;
	mov.u32 	%r3, %tid.x;
	mad.lo.s32 	%r4, %r1, %r15, %r3;
	setp.ge.s32 	%p1, %r4, %r9;
	shl.b32 	%r10, %r3, 2;
	mov.u32 	%r11, _ZZ6reducePfiS_iE3tmp;
	add.s32 	%r5, %r11, %r10;
	@%p1 bra 	$L__BB0_2;
	cvta.to.global.u64 	%rd3, %rd1;
	mul.wide.u32 	%rd4, %r4, 4;
	add.s64 	%rd5, %rd3, %rd4;
	ld.global.f32 	%f1, [%rd5];
	st.shared.f32 	[%r5], %f1;
	bra.uni 	$L__BB0_3;
$L__BB0_2:
	mov.b32 	%r12, 0;
	st.shared.u32 	[%r5], %r12;
$L__BB0_3:
	bar.sync 	0;
	setp.lt.u32 	%p2, %r15, 2;
	@%p2 bra 	$L__BB0_7;
$L__BB0_4:
	shr.u32 	%r7, %r15, 1;
	setp.ge.u32 	%p3, %r3, %r7;
	@%p3 bra 	$L__BB0_6;
	shl.b32 	%r13, %r7, 2;
	add.s32 	%r14, %r5, %r13;
	ld.shared.f32 	%f2, [%r14];
	ld.shared.f32 	%f3, [%r5];
	add.f32 	%f4, %f2, %f3;
	st.shared.f32 	[%r5], %f4;
$L__BB0_6:
	bar.sync 	0;
	setp.gt.u32 	%p4, %r15, 3;
	mov.u32 	%r15, %r7;
	@%p4 bra 	$L__BB0_4;
$L__BB0_7:
	setp.ge.s32 	%p5, %r1, %r8;
	@%p5 bra 	$L__BB0_9;
	ld.shared.f32 	%f5, [_ZZ6reducePfiS_iE3tmp];
	cvta.to.global.u64 	%rd6, %rd2;
	mul.wide.u32 	%rd7, %r1, 4;
	add.s64 	%rd8, %rd6, %rd7;
	st.global.f32 	[%rd8], %f5;
$L__BB0_9:
	ret;

}
	// .globl	_Z9gs_colorsPii
.visible .entry _Z9gs_colorsPii(
	.param .u64 .ptr .align 1 _Z9gs_colorsPii_param_0,
	.param .u32 _Z9gs_colorsPii_param_1
)
{
	.reg .pred 	%p<5>;
	.reg .b32 	%r<17>;
	.reg .b64 	%rd<5>;

	ld.param.u64 	%rd2, [_Z9gs_colorsPii_param_0];
	ld.param.u32 	%r3, [_Z9gs_colorsPii_param_1];
	cvta.to.global.u64 	%rd3, %rd2;
	mov.u32 	%r4, %ctaid.x;
	mov.u32 	%r5, %ntid.x;
	mov.u32 	%r6, %tid.x;
	mad.lo.s32 	%r7, %r4, %r5, %r6;
	div.s32 	%r1, %r7, %r3;
	mul.lo.s32 	%r8, %r1, %r3;
	sub.s32 	%r2, %r7, %r8;
	and.b32  	%r9, %r1, 1;
	setp.eq.b32 	%p1, %r9, 1;
	mul.wide.s32 	%rd4, %r7, 4;
	add.s64 	%rd1, %rd3, %rd4;
	@%p1 bra 	$L__BB1_4;
	and.b32  	%r10, %r2, 1;
	setp.eq.b32 	%p2, %r10, 1;
	@%p2 bra 	$L__BB1_3;
	mov.b32 	%r12, 1;
	st.global.u32 	[%rd1], %r12;
	bra.uni 	$L__BB1_4;
$L__BB1_3:
	mov.b32 	%r11, 2;
	st.global.u32 	[%rd1], %r11;
$L__BB1_4:
	and.b32  	%r13, %r1, -2147483647;
	setp.ne.s32 	%p3, %r13, 1;
	@%p3 bra 	$L__BB1_8;
	and.b32  	%r14, %r2, 1;
	setp.eq.b32 	%p4, %r14, 1;
	@%p4 bra 	$L__BB1_7;
	mov.b32 	%r16, 2;
	st.global.u32 	[%rd1], %r16;
	bra.uni 	$L__BB1_8;
$L__BB1_7:
	mov.b32 	%r15, 1;
	st.global.u32 	[%rd1], %r15;
$L__BB1_8:
	ret;

}
	// .globl	_Z12gauss_seidelPfS_S_S_S_S_S_fPiS0_iii
.visible .entry _Z12gauss_seidelPfS_S_S_S_S_S_fPiS0_iii(
	.param .u64 .ptr .align 1 _Z12gauss_seidelPfS_S_S_S_S_S_fPiS0_iii_param_0,
	.param .u64 .ptr .align 1 _Z12gauss_seidelPfS_S_S_S_S_S_fPiS0_iii_param_1,
	.param .u64 .ptr .align 1 _Z12gauss_seidelPfS_S_S_S_S_S_fPiS0_iii_param_2,
	.param .u64 .ptr .align 1 _Z12gauss_seidelPfS_S_S_S_S_S_fPiS0_iii_param_3,
	.param .u64 .ptr .align 1 _Z12gauss_seidelPfS_S_S_S_S_S_fPiS0_iii_param_4,
	.param .u64 .ptr .align 1 _Z12gauss_seidelPfS_S_S_S_S_S_fPiS0_iii_param_5,
	.param .u64 .ptr .align 1 _Z12gauss_seidelPfS_S_S_S_S_S_fPiS0_iii_param_6,
	.param .f32 _Z12gauss_seidelPfS_S_S_S_S_S_fPiS0_iii_param_7,
	.param .u64 .ptr .align 1 _Z12gauss_seidelPfS_S_S_S_S_S_fPiS0_iii_param_8,
	.param .u64 .ptr .align 1 _Z12gauss_seidelPfS_S_S_S_S_S_fPiS0_iii_param_9,
	.param .u32 _Z12gauss_seidelPfS_S_S_S_S_S_fPiS0_iii_param_10,
	.param .u32 _Z12gauss_seidelPfS_S_S_S_S_S_fPiS0_iii_param_11,
	.param .u32 _Z12gauss_seidelPfS_S_S_S_S_S_fPiS0_iii_param_12
)
{
	.reg .pred 	%p<4>;
	.reg .b32 	%r<17>;
	.reg .b32 	%f<23>;
	.reg .b64 	%rd<40>;

	ld.param.u64 	%rd1, [_Z12gauss_seidelPfS_S_S_S_S_S_fPiS0_iii_param_0];
	ld.param.u64 	%rd2, [_Z12gauss_seidelPfS_S_S_S_S_S_fPiS0_iii_param_1];
	ld.param.u64 	%rd3, [_Z12gauss_seidelPfS_S_S_S_S_S_fPiS0_iii_param_2];
	ld.param.u64 	%rd4, [_Z12gauss_seidelPfS_S_S_S_S_S_fPiS0_iii_param_3];
	ld.param.u64 	%rd5, [_Z12gauss_seidelPfS_S_S_S_S_S_fPiS0_iii_param_4];
	ld.param.u64 	%rd6, [_Z12gauss_seidelPfS_S_S_S_S_S_fPiS0_iii_param_5];
	ld.param.u64 	%rd7, [_Z12gauss_seidelPfS_S_S_S_S_S_fPiS0_iii_param_6];
	ld.param.f32 	%f1, [_Z12gauss_seidelPfS_S_S_S_S_S_fPiS0_iii_param_7];
	ld.param.u64 	%rd8, [_Z12gauss_seidelPfS_S_S_S_S_S_fPiS0_iii_param_8];
	ld.param.u64 	%rd9, [_Z12gauss_seidelPfS_S_S_S_S_S_fPiS0_iii_param_9];
	ld.param.u32 	%r2, [_Z12gauss_seidelPfS_S_S_S_S_S_fPiS0_iii_param_10];
	ld.param.u32 	%r4, [_Z12gauss_seidelPfS_S_S_S_S_S_fPiS0_iii_param_11];
	ld.param.u32 	%r3, [_Z12gauss_seidelPfS_S_S_S_S_S_fPiS0_iii_param_12];
	mov.u32 	%r5, %ctaid.x;
	mov.u32 	%r6, %ntid.x;
	mov.u32 	%r7, %tid.x;
	mad.lo.s32 	%r1, %r5, %r6, %r7;
	setp.ge.s32 	%p1, %r1, %r4;
	@%p1 bra 	$L__BB2_4;
	cvta.to.global.u64 	%rd10, %rd9;
	mul.wide.u32 	%rd11, %r1, 4;
	add.s64 	%rd12, %rd10, %rd11;
	ld.global.u32 	%r8, [%rd12];
	setp.ne.s32 	%p2, %r8, %r2;
	@%p2 bra 	$L__BB2_4;
	cvta.to.global.u64 	%rd13, %rd8;
	add.s64 	%rd15, %rd13, %rd11;
	ld.global.u32 	%r9, [%rd15];
	setp.ne.s32 	%p3, %r9, 1;
	@%p3 bra 	$L__BB2_4;
	cvta.to.global.u64 	%rd16, %rd1;
	rem.s32 	%r10, %r1, %r3;
	cvta.to.global.u64 	%rd17, %rd2;
	add.s64 	%rd19, %rd17, %rd11;
	ld.global.f32 	%f2, [%rd19];
	sub.s32 	%r11, %r1, %r10;
	cvt.s64.s32 	%rd20, %r11;
	cvt.u64.u32 	%rd21, %r10;
	add.s64 	%rd22, %rd21, %rd20;
	shl.b64 	%rd23, %rd22, 2;
	add.s64 	%rd24, %rd16, %rd23;
	ld.global.f32 	%f3, [%rd24+4];
	cvta.to.global.u64 	%rd25, %rd3;
	add.s64 	%rd26, %rd25, %rd11;
	ld.global.f32 	%f4, [%rd26];
	ld.global.f32 	%f5, [%rd24+-4];
	mul.f32 	%f6, %f4, %f5;
	fma.rn.f32 	%f7, %f2, %f3, %f6;
	cvta.to.global.u64 	%rd27, %rd4;
	add.s64 	%rd28, %rd27, %rd11;
	ld.global.f32 	%f8, [%rd28];
	add.s32 	%r12, %r11, %r3;
	add.s32 	%r13, %r12, %r10;
	mul.wide.s32 	%rd29, %r13, 4;
	add.s64 	%rd30, %rd16, %rd29;
	ld.global.f32 	%f9, [%rd30];
	fma.rn.f32 	%f10, %f8, %f9, %f7;
	cvta.to.global.u64 	%rd31, %rd5;
	add.s64 	%rd32, %rd31, %rd11;
	ld.global.f32 	%f11, [%rd32];
	shl.b32 	%r14, %r3, 1;
	sub.s32 	%r15, %r12, %r14;
	add.s32 	%r16, %r15, %r10;
	mul.wide.s32 	%rd33, %r16, 4;
	add.s64 	%rd34, %rd16, %rd33;
	ld.global.f32 	%f12, [%rd34];
	fma.rn.f32 	%f13, %f11, %f12, %f10;
	cvta.to.global.u64 	%rd35, %rd7;
	add.s64 	%rd36, %rd35, %rd11;
	ld.global.f32 	%f14, [%rd36];
	add.f32 	%f15, %f14, %f13;
	cvta.to.global.u64 	%rd37, %rd6;
	add.s64 	%rd38, %rd37, %rd11;
	ld.global.f32 	%f16, [%rd38];
	div.rn.f32 	%f17, %f15, %f16;
	mul.f32 	%f18, %f1, %f17;
	mov.f32 	%f19, 0f3F800000;
	sub.f32 	%f20, %f19, %f1;
	add.s64 	%rd39, %rd16, %rd11;
	ld.global.f32 	%f21, [%rd39];
	fma.rn.f32 	%f22, %f20, %f21, %f18;
	st.global.f32 	[%rd39], %f22;
$L__BB2_4:
	ret;

}


// ===== COMPILED SASS (sm_100) =====

	.target	sm_100

	.elftype	@"ET_EXEC"


//--------------------- .note.nv.tkinfo           --------------------------
	.section	.note.nv.tkinfo,"",@"SHT_NOTE"
	.sectionflags	@"SHF_NOTE_NV_TKINFO"
	.tkinfo
        /*0018*/ 	.word	0x00000002
        /*0030*/ 	.string	""
        /*0030*/ 	.string	"ptxas"
        /*0030*/ 	.string	"Cuda compilation tools, release 13.0, V13.0.88"
        /*0030*/ 	.string	"Build cuda_13.0.r13.0/compiler.36424714_0"
        /*0030*/ 	.string	"-arch sm_100 -m 64 "



//--------------------- .note.nv.cuinfo           --------------------------
	.section	.note.nv.cuinfo,"",@"SHT_NOTE"
	.sectionflags	@"SHF_NOTE_NV_CUINFO"
        /*0018*/ 	.short	0x0002
        /*001a*/ 	.short	0x0064
        /*001c*/ 	.short	0x0082
	.zero		2


//--------------------- .nv.info                  --------------------------
	.section	.nv.info,"",@"SHT_CUDA_INFO"
	.align	4


	//----- nvinfo : EIATTR_REGCOUNT
	.align		4
        /*0000*/ 	.byte	0x04, 0x2f
        /*0002*/ 	.short	(.L_1 - .L_0)
	.align		4
.L_0:
        /*0004*/ 	.word	index@(_Z6reducePfiS_i)
        /*0008*/ 	.word	0x0000000a


	//----- nvinfo : EIATTR_FRAME_SIZE
	.align		4
.L_1:
        /*000c*/ 	.byte	0x04, 0x11
        /*000e*/ 	.short	(.L_3 - .L_2)
	.align		4
.L_2:
        /*0010*/ 	.word	index@(_Z6reducePfiS_i)
        /*0014*/ 	.word	0x00000000


	//----- nvinfo : EIATTR_REGCOUNT
	.align		4
.L_3:
        /*0018*/ 	.byte	0x04, 0x2f
        /*001a*/ 	.short	(.L_5 - .L_4)
	.align		4
.L_4:
        /*001c*/ 	.word	index@(_Z9gs_colorsPii)
        /*0020*/ 	.word	0x0000000c


	//----- nvinfo : EIATTR_FRAME_SIZE
	.align		4
.L_5:
        /*0024*/ 	.byte	0x04, 0x11
        /*0026*/ 	.short	(.L_7 - .L_6)
	.align		4
.L_6:
        /*0028*/ 	.word	index@(_Z9gs_colorsPii)
        /*002c*/ 	.word	0x00000000


	//----- nvinfo : EIATTR_REGCOUNT
	.align		4
.L_7:
        /*0030*/ 	.byte	0x04, 0x2f
        /*0032*/ 	.short	(.L_9 - .L_8)
	.align		4
.L_8:
        /*0034*/ 	.word	index@(_Z12gauss_seidelPfS_S_S_S_S_S_fPiS0_iii)
        /*0038*/ 	.word	0x00000020


	//----- nvinfo : EIATTR_FRAME_SIZE
	.align		4
.L_9:
        /*003c*/ 	.byte	0x04, 0x11
        /*003e*/ 	.short	(.L_11 - .L_10)
	.align		4
.L_10:
        /*0040*/ 	.word	index@($__internal_0_$__cuda_sm3x_div_rn_noftz_f32_slowpath)
        /*0044*/ 	.word	0x00000000


	//----- nvinfo : EIATTR_FRAME_SIZE
	.align		4
.L_11:
        /*0048*/ 	.byte	0x04, 0x11
        /*004a*/ 	.short	(.L_13 - .L_12)
	.align		4
.L_12:
        /*004c*/ 	.word	index@(_Z12gauss_seidelPfS_S_S_S_S_S_fPiS0_iii)
        /*0050*/ 	.word	0x00000000


	//----- nvinfo : EIATTR_MIN_STACK_SIZE
	.align		4
.L_13:
        /*0054*/ 	.byte	0x04, 0x12
        /*0056*/ 	.short	(.L_15 - .L_14)
	.align		4
.L_14:
        /*0058*/ 	.word	index@(_Z12gauss_seidelPfS_S_S_S_S_S_fPiS0_iii)
        /*005c*/ 	.word	0x00000000


	//----- nvinfo : EIATTR_MIN_STACK_SIZE
	.align		4
.L_15:
        /*0060*/ 	.byte	0x04, 0x12
        /*0062*/ 	.short	(.L_17 - .L_16)
	.align		4
.L_16:
        /*0064*/ 	.word	index@(_Z9gs_colorsPii)
        /*0068*/ 	.word	0x00000000


	//----- nvinfo : EIATTR_MIN_STACK_SIZE
	.align		4
.L_17:
        /*006c*/ 	.byte	0x04, 0x12
        /*006e*/ 	.short	(.L_19 - .L_18)
	.align		4
.L_18:
        /*0070*/ 	.word	index@(_Z6reducePfiS_i)
        /*0074*/ 	.word	0x00000000
.L_19:


//--------------------- .nv.compat                --------------------------
	.section	.nv.compat,"",@"SHT_CUDA_COMPAT_INFO"
	.align	4
        /*0000*/ 	.byte	0x02, 0x09, 0x00, 0x00, 0x02, 0x02, 0x01, 0x00, 0x02, 0x05, 0x05, 0x00, 0x03, 0x07, 0x01, 0x01
        /*0010*/ 	.byte	0x02, 0x03, 0x00, 0x00, 0x02, 0x06, 0x01, 0x00, 0x04, 0x0b, 0x08, 0x00, 0x01, 0x00, 0x00, 0x00
        /*0020*/ 	.byte	0x00, 0x00, 0x00, 0x00


//--------------------- .nv.info._Z12gauss_seidelPfS_S_S_S_S_S_fPiS0_iii --------------------------
	.section	.nv.info._Z12gauss_seidelPfS_S_S_S_S_S_fPiS0_iii,"",@"SHT_CUDA_INFO"
	.sectionflags	@""
	.align	4


	//----- nvinfo : EIATTR_CUDA_API_VERSION
	.align		4
        /*0000*/ 	.byte	0x04, 0x37
        /*0002*/ 	.short	(.L_21 - .L_20)
.L_20:
        /*0004*/ 	.word	0x00000082


	//----- nvinfo : EIATTR_KPARAM_INFO
	.align		4
.L_21:
        /*0008*/ 	.byte	0x04, 0x17
        /*000a*/ 	.short	(.L_23 - .L_22)
.L_22:
        /*000c*/ 	.word	0x00000000
        /*0010*/ 	.short	0x000c
        /*0012*/ 	.short	0x0058
        /*0014*/ 	.byte	0x00, 0xf0, 0x11, 0x00


	//----- nvinfo : EIATTR_KPARAM_INFO
	.align		4
.L_23:
        /*0018*/ 	.byte	0x04, 0x17
        /*001a*/ 	.short	(.L_25 - .L_24)
.L_24:
        /*001c*/ 	.word	0x00000000
        /*0020*/ 	.short	0x000b
        /*0022*/ 	.short	0x0054
        /*0024*/ 	.byte	0x00, 0xf0, 0x11, 0x00


	//----- nvinfo : EIATTR_KPARAM_INFO
	.align		4
.L_25:
        /*0028*/ 	.byte	0x04, 0x17
        /*002a*/ 	.short	(.L_27 - .L_26)
.L_26:
        /*002c*/ 	.word	0x00000000
        /*0030*/ 	.short	0x000a
        /*0032*/ 	.short	0x0050
        /*0034*/ 	.byte	0x00, 0xf0, 0x11, 0x00


	//----- nvinfo : EIATTR_KPARAM_INFO
	.align		4
.L_27:
        /*0038*/ 	.byte	0x04, 0x17
        /*003a*/ 	.short	(.L_29 - .L_28)
.L_28:
        /*003c*/ 	.word	0x00000000
        /*0040*/ 	.short	0x0009
        /*0042*/ 	.short	0x0048
        /*0044*/ 	.byte	0x00, 0xf5, 0x21, 0x00


	//----- nvinfo : EIATTR_KPARAM_INFO
	.align		4
.L_29:
        /*0048*/ 	.byte	0x04, 0x17
        /*004a*/ 	.short	(.L_31 - .L_30)
.L_30:
        /*004c*/ 	.word	0x00000000
        /*0050*/ 	.short	0x0008
        /*0052*/ 	.short	0x0040
        /*0054*/ 	.byte	0x00, 0xf5, 0x21, 0x00


	//----- nvinfo : EIATTR_KPARAM_INFO
	.align		4
.L_31:
        /*0058*/ 	.byte	0x04, 0x17
        /*005a*/ 	.short	(.L_33 - .L_32)
.L_32:
        /*005c*/ 	.word	0x00000000
        /*0060*/ 	.short	0x0007
        /*0062*/ 	.short	0x0038
        /*0064*/ 	.byte	0x00, 0xf0, 0x11, 0x00


	//----- nvinfo : EIATTR_KPARAM_INFO
	.align		4
.L_33:
        /*0068*/ 	.byte	0x04, 0x17
        /*006a*/ 	.short	(.L_35 - .L_34)
.L_34:
        /*006c*/ 	.word	0x00000000
        /*0070*/ 	.short	0x0006
        /*0072*/ 	.short	0x0030
        /*0074*/ 	.byte	0x00, 0xf5, 0x21, 0x00


	//----- nvinfo : EIATTR_KPARAM_INFO
	.align		4
.L_35:
        /*0078*/ 	.byte	0x04, 0x17
        /*007a*/ 	.short	(.L_37 - .L_36)
.L_36:
        /*007c*/ 	.word	0x00000000
        /*0080*/ 	.short	0x0005
        /*0082*/ 	.short	0x0028
        /*0084*/ 	.byte	0x00, 0xf5, 0x21, 0x00


	//----- nvinfo : EIATTR_KPARAM_INFO
	.align		4
.L_37:
        /*0088*/ 	.byte	0x04, 0x17
        /*008a*/ 	.short	(.L_39 - .L_38)
.L_38:
        /*008c*/ 	.word	0x00000000
        /*0090*/ 	.short	0x0004
        /*0092*/ 	.short	0x0020
        /*0094*/ 	.byte	0x00, 0xf5, 0x21, 0x00


	//----- nvinfo : EIATTR_KPARAM_INFO
	.align		4
.L_39:
        /*0098*/ 	.byte	0x04, 0x17
        /*009a*/ 	.short	(.L_41 - .L_40)
.L_40:
        /*009c*/ 	.word	0x00000000
        /*00a0*/ 	.short	0x0003
        /*00a2*/ 	.short	0x0018
        /*00a4*/ 	.byte	0x00, 0xf5, 0x21, 0x00


	//----- nvinfo : EIATTR_KPARAM_INFO
	.align		4
.L_41:
        /*00a8*/ 	.byte	0x04, 0x17
        /*00aa*/ 	.short	(.L_43 - .L_42)
.L_42:
        /*00ac*/ 	.word	0x00000000
        /*00b0*/ 	.short	0x0002
        /*00b2*/ 	.short	0x0010
        /*00b4*/ 	.byte	0x00, 0xf5, 0x21, 0x00


	//----- nvinfo : EIATTR_KPARAM_INFO
	.align		4
.L_43:
        /*00b8*/ 	.byte	0x04, 0x17
        /*00ba*/ 	.short	(.L_45 - .L_44)
.L_44:
        /*00bc*/ 	.word	0x00000000
        /*00c0*/ 	.short	0x0001
        /*00c2*/ 	.short	0x0008
        /*00c4*/ 	.byte	0x00, 0xf5, 0x21, 0x00


	//----- nvinfo : EIATTR_KPARAM_INFO
	.align		4
.L_45:
        /*00c8*/ 	.byte	0x04, 0x17
        /*00ca*/ 	.short	(.L_47 - .L_46)
.L_46:
        /*00cc*/ 	.word	0x00000000
        /*00d0*/ 	.short	0x0000
        /*00d2*/ 	.short	0x0000
        /*00d4*/ 	.byte	0x00, 0xf5, 0x21, 0x00


	//----- nvinfo : EIATTR_SPARSE_MMA_MASK
	.align		4
.L_47:
        /*00d8*/ 	.byte	0x03, 0x50
        /*00da*/ 	.short	0x0000


	//----- nvinfo : EIATTR_MAXREG_COUNT
	.align		4
        /*00dc*/ 	.byte	0x03, 0x1b
        /*00de*/ 	.short	0x00ff


	//----- nvinfo : EIATTR_MERCURY_ISA_VERSION
	.align		4
        /*00e0*/ 	.byte	0x03, 0x5f
        /*00e2*/ 	.short	0x0101


	//----- nvinfo : EIATTR_VRC_CTA_INIT_COUNT
	.align		4
        /*00e4*/ 	.byte	0x02, 0x4a
	.zero		1
	.zero		1


	//----- nvinfo : EIATTR_EXIT_INSTR_OFFSETS
	.align		4
        /*00e8*/ 	.byte	0x04, 0x1c
        /*00ea*/ 	.short	(.L_49 - .L_48)


	//   ....[0]....
.L_48:
        /*00ec*/ 	.word	0x00000070


	//   ....[1]....
        /*00f0*/ 	.word	0x000000e0


	//   ....[2]....
        /*00f4*/ 	.word	0x00000130


	//   ....[3]....
        /*00f8*/ 	.word	0x00000680


	//----- nvinfo : EIATTR_CRS_STACK_SIZE
	.align		4
.L_49:
        /*00fc*/ 	.byte	0x04, 0x1e
        /*00fe*/ 	.short	(.L_51 - .L_50)
.L_50:
        /*0100*/ 	.word	0x00000000


	//----- nvinfo : EIATTR_CBANK_PARAM_SIZE
	.align		4
.L_51:
        /*0104*/ 	.byte	0x03, 0x19
        /*0106*/ 	.short	0x005c


	//----- nvinfo : EIATTR_PARAM_CBANK
	.align		4
        /*0108*/ 	.byte	0x04, 0x0a
        /*010a*/ 	.short	(.L_53 - .L_52)
	.align		4
.L_52:
        /*010c*/ 	.word	index@(.nv.constant0._Z12gauss_seidelPfS_S_S_S_S_S_fPiS0_iii)
        /*0110*/ 	.short	0x0380
        /*0112*/ 	.short	0x005c


	//----- nvinfo : EIATTR_SW_WAR
	.align		4
.L_53:
        /*0114*/ 	.byte	0x04, 0x36
        /*0116*/ 	.short	(.L_55 - .L_54)
.L_54:
        /*0118*/ 	.word	0x00000008
.L_55:


//--------------------- .nv.info._Z9gs_colorsPii  --------------------------
	.section	.nv.info._Z9gs_colorsPii,"",@"SHT_CUDA_INFO"
	.sectionflags	@""
	.align	4


	//----- nvinfo : EIATTR_CUDA_API_VERSION
	.align		4
        /*0000*/ 	.byte	0x04, 0x37
        /*0002*/ 	.short	(.L_57 - .L_56)
.L_56:
        /*0004*/ 	.word	0x00000082


	//----- nvinfo : EIATTR_KPARAM_INFO
	.align		4
.L_57:
        /*0008*/ 	.byte	0x04, 0x17
        /*000a*/ 	.short	(.L_59 - .L_58)
.L_58:
        /*000c*/ 	.word	0x00000000
        /*0010*/ 	.short	0x0001
        /*0012*/ 	.short	0x0008
        /*0014*/ 	.byte	0x00, 0xf0, 0x11, 0x00


	//----- nvinfo : EIATTR_KPARAM_INFO
	.align		4
.L_59:
        /*0018*/ 	.byte	0x04, 0x17
        /*001a*/ 	.short	(.L_61 - .L_60)
.L_60:
        /*001c*/ 	.word	0x00000000
        /*0020*/ 	.short	0x0000
        /*0022*/ 	.short	0x0000
        /*0024*/ 	.byte	0x00, 0xf5, 0x21, 0x00


	//----- nvinfo : EIATTR_SPARSE_MMA_MASK
	.align		4
.L_61:
        /*0028*/ 	.byte	0x03, 0x50
        /*002a*/ 	.short	0x0000


	//----- nvinfo : EIATTR_MAXREG_COUNT
	.align		4
        /*002c*/ 	.byte	0x03, 0x1b
        /*002e*/ 	.short	0x00ff


	//----- nvinfo : EIATTR_MERCURY_ISA_VERSION
	.align		4
        /*0030*/ 	.byte	0x03, 0x5f
        /*0032*/ 	.short	0x0101


	//----- nvinfo : EIATTR_VRC_CTA_INIT_COUNT
	.align		4
        /*0034*/ 	.byte	0x02, 0x4a
	.zero		1
	.zero		1


	//----- nvinfo : EIATTR_EXIT_INSTR_OFFSETS
	.align		4
        /*0038*/ 	.byte	0x04, 0x1c
        /*003a*/ 	.short	(.L_63 - .L_62)


	//   ....[0]....
.L_62:
        /*003c*/ 	.word	0x000002f0


	//   ....[1]....
        /*0040*/ 	.word	0x00000340


	//   ....[2]....
        /*0044*/ 	.word	0x00000370


	//----- nvinfo : EIATTR_CRS_STACK_SIZE
	.align		4
.L_63:
        /*0048*/ 	.byte	0x04, 0x1e
        /*004a*/ 	.short	(.L_65 - .L_64)
.L_64:
        /*004c*/ 	.word	0x00000000


	//----- nvinfo : EIATTR_CBANK_PARAM_SIZE
	.align		4
.L_65:
        /*0050*/ 	.byte	0x03, 0x19
        /*0052*/ 	.short	0x000c


	//----- nvinfo : EIATTR_PARAM_CBANK
	.align		4
        /*0054*/ 	.byte	0x04, 0x0a
        /*0056*/ 	.short	(.L_67 - .L_66)
	.align		4
.L_66:
        /*0058*/ 	.word	index@(.nv.constant0._Z9gs_colorsPii)
        /*005c*/ 	.short	0x0380
        /*005e*/ 	.short	0x000c


	//----- nvinfo : EIATTR_SW_WAR
	.align		4
.L_67:
        /*0060*/ 	.byte	0x04, 0x36
        /*0062*/ 	.short	(.L_69 - .L_68)
.L_68:
        /*0064*/ 	.word	0x00000008
.L_69:


//--------------------- .nv.info._Z6reducePfiS_i  --------------------------
	.section	.nv.info._Z6reducePfiS_i,"",@"SHT_CUDA_INFO"
	.sectionflags	@""
	.align	4


	//----- nvinfo : EIATTR_CUDA_API_VERSION
	.align		4
        /*0000*/ 	.byte	0x04, 0x37
        /*0002*/ 	.short	(.L_71 - .L_70)
.L_70:
        /*0004*/ 	.word	0x00000082


	//----- nvinfo : EIATTR_KPARAM_INFO
	.align		4
.L_71:
        /*0008*/ 	.byte	0x04, 0x17
        /*000a*/ 	.short	(.L_73 - .L_72)
.L_72:
        /*000c*/ 	.word	0x00000000
        /*0010*/ 	.short	0x0003
        /*0012*/ 	.short	0x0018
        /*0014*/ 	.byte	0x00, 0xf0, 0x11, 0x00


	//----- nvinfo : EIATTR_KPARAM_INFO
	.align		4
.L_73:
        /*0018*/ 	.byte	0x04, 0x17
        /*001a*/ 	.short	(.L_75 - .L_74)
.L_74:
        /*001c*/ 	.word	0x00000000
        /*0020*/ 	.short	0x0002
        /*0022*/ 	.short	0x0010
        /*0024*/ 	.byte	0x00, 0xf5, 0x21, 0x00


	//----- nvinfo : EIATTR_KPARAM_INFO
	.align		4
.L_75:
        /*0028*/ 	.byte	0x04, 0x17
        /*002a*/ 	.short	(.L_77 - .L_76)
.L_76:
        /*002c*/ 	.word	0x00000000
        /*0030*/ 	.short	0x0001
        /*0032*/ 	.short	0x0008
        /*0034*/ 	.byte	0x00, 0xf0, 0x11, 0x00


	//----- nvinfo : EIATTR_KPARAM_INFO
	.align		4
.L_77:
        /*0038*/ 	.byte	0x04, 0x17
        /*003a*/ 	.short	(.L_79 - .L_78)
.L_78:
        /*003c*/ 	.word	0x00000000
        /*0040*/ 	.short	0x0000
        /*0042*/ 	.short	0x0000
        /*0044*/ 	.byte	0x00, 0xf5, 0x21, 0x00


	//----- nvinfo : EIATTR_SPARSE_MMA_MASK
	.align		4
.L_79:
        /*0048*/ 	.byte	0x03, 0x50
        /*004a*/ 	.short	0x0000


	//----- nvinfo : EIATTR_MAXREG_COUNT
	.align		4
        /*004c*/ 	.byte	0x03, 0x1b
        /*004e*/ 	.short	0x00ff


	//----- nvinfo : EIATTR_NUM_BARRIERS
	.align		4
        /*0050*/ 	.byte	0x02, 0x4c
        /*0052*/ 	.byte	0x01
	.zero		1


	//----- nvinfo : EIATTR_MERCURY_ISA_VERSION
	.align		4
        /*0054*/ 	.byte	0x03, 0x5f
        /*0056*/ 	.short	0x0101


	//----- nvinfo : EIATTR_VRC_CTA_INIT_COUNT
	.align		4
        /*0058*/ 	.byte	0x02, 0x4a
	.zero		1
	.zero		1


	//----- nvinfo : EIATTR_EXIT_INSTR_OFFSETS
	.align		4
        /*005c*/ 	.byte	0x04, 0x1c
        /*005e*/ 	.short	(.L_81 - .L_80)


	//   ....[0]....
.L_80:
        /*0060*/ 	.word	0x00000220


	//   ....[1]....
        /*0064*/ 	.word	0x000002a0


	//----- nvinfo : EIATTR_CBANK_PARAM_SIZE
	.align		4
.L_81:
        /*0068*/ 	.byte	0x03, 0x19
        /*006a*/ 	.short	0x001c


	//----- nvinfo : EIATTR_PARAM_CBANK
	.align		4
        /*006c*/ 	.byte	0x04, 0x0a
        /*006e*/ 	.short	(.L_83 - .L_82)
	.align		4
.L_82:
        /*0070*/ 	.word	index@(.nv.constant0._Z6reducePfiS_i)
        /*0074*/ 	.short	0x0380
        /*0076*/ 	.short	0x001c


	//----- nvinfo : EIATTR_SW_WAR
	.align		4
.L_83:
        /*0078*/ 	.byte	0x04, 0x36
        /*007a*/ 	.short	(.L_85 - .L_84)
.L_84:
        /*007c*/ 	.word	0x00000008
.L_85:


//--------------------- .nv.callgraph             --------------------------
	.section	.nv.callgraph,"",@"SHT_CUDA_CALLGRAPH"
	.align	4
	.sectionentsize	8
	.align		4
        /*0000*/ 	.word	0x00000000
	.align		4
        /*0004*/ 	.word	0xffffffff
	.align		4
        /*0008*/ 	.word	0x00000000
	.align		4
        /*000c*/ 	.word	0xfffffffe
	.align		4
        /*0010*/ 	.word	0x00000000
	.align		4
        /*0014*/ 	.word	0xfffffffd
	.align		4
        /*0018*/ 	.word	0x00000000
	.align		4
        /*001c*/ 	.word	0xfffffffc


//--------------------- .text._Z12gauss_seidelPfS_S_S_S_S_S_fPiS0_iii --------------------------
	.section	.text._Z12gauss_seidelPfS_S_S_S_S_S_fPiS0_iii,"ax",@progbits
	.align	128
        .global         _Z12gauss_seidelPfS_S_S_S_S_S_fPiS0_iii
        .type           _Z12gauss_seidelPfS_S_S_S_S_S_fPiS0_iii,@function
        .size           _Z12gauss_seidelPfS_S_S_S_S_S_fPiS0_iii,(.L_x_20 - _Z12gauss_seidelPfS_S_S_S_S_S_fPiS0_iii)
        .other          _Z12gauss_seidelPfS_S_S_S_S_S_fPiS0_iii,@"STO_CUDA_ENTRY STV_DEFAULT"
_Z12gauss_seidelPfS_S_S_S_S_S_fPiS0_iii:
.text._Z12gauss_seidelPfS_S_S_S_S_S_fPiS0_iii:
[----:B------:R-:W-:Y:S01]  /*0000*/  LDC R1, c[0x0][0x37c] ;  /* 0x0000df00ff017b82 */ /* 0x000fe20000000800 */
[----:B------:R-:W0:Y:S07]  /*0010*/  S2R R0, SR_TID.X ;  /* 0x0000000000007919 */ /* 0x000e2e0000002100 */
[----:B------:R-:W0:Y:S01]  /*0020*/  S2UR UR4, SR_CTAID.X ;  /* 0x00000000000479c3 */ /* 0x000e220000002500 */
[----:B------:R-:W1:Y:S07]  /*0030*/  LDCU UR5, c[0x0][0x3d4] ;  /* 0x00007a80ff0577ac */ /* 0x000e6e0008000800 */
[----:B------:R-:W0:Y:S02]  /*0040*/  LDC R9, c[0x0][0x360] ;  /* 0x0000d800ff097b82 */ /* 0x000e240000000800 */
[----:B0-----:R-:W-:-:S05]  /*0050*/  IMAD R9, R9, UR4, R0 ;  /* 0x0000000409097c24 */ /* 0x001fca000f8e0200 */
[----:B-1----:R-:W-:-:S13]  /*0060*/  ISETP.GE.AND P0, PT, R9, UR5, PT ;  /* 0x0000000509007c0c */ /* 0x002fda000bf06270 */
[----:B------:R-:W-:Y:S05]  /*0070*/  @P0 EXIT ;  /* 0x000000000000094d */ /* 0x000fea0003800000 */
[----:B------:R-:W0:Y:S01]  /*0080*/  LDC.64 R2, c[0x0][0x3c8] ;  /* 0x0000f200ff027b82 */ /* 0x000e220000000a00 */
[----:B------:R-:W1:Y:S01]  /*0090*/  LDCU.64 UR4, c[0x0][0x358] ;  /* 0x00006b00ff0477ac */ /* 0x000e620008000a00 */
[----:B------:R-:W2:Y:S01]  /*00a0*/  LDCU UR6, c[0x0][0x3d0] ;  /* 0x00007a00ff0677ac */ /* 0x000ea20008000800 */
[----:B0-----:R-:W-:-:S06]  /*00b0*/  IMAD.WIDE.U32 R2, R9, 0x4, R2 ;  /* 0x0000000409027825 */ /* 0x001fcc00078e0002 */
[----:B-1----:R-:W2:Y:S02]  /*00c0*/  LDG.E R2, desc[UR4][R2.64] ;  /* 0x0000000402027981 */ /* 0x002ea4000c1e1900 */
[----:B--2---:R-:W-:-:S13]  /*00d0*/  ISETP.NE.AND P0, PT, R2, UR6, PT ;  /* 0x0000000602007c0c */ /* 0x004fda000bf05270 */
[----:B------:R-:W-:Y:S05]  /*00e0*/  @P0 EXIT ;  /* 0x000000000000094d */ /* 0x000fea0003800000 */
[----:B------:R-:W0:Y:S02]  /*00f0*/  LDC.64 R2, c[0x0][0x3c0] ;  /* 0x0000f000ff027b82 */ /* 0x000e240000000a00 */
[----:B0-----:R-:W-:-:S06]  /*0100*/  IMAD.WIDE.U32 R2, R9, 0x4, R2 ;  /* 0x0000000409027825 */ /* 0x001fcc00078e0002 */
[----:B------:R-:W2:Y:S02]  /*0110*/  LDG.E R2, desc[UR4][R2.64] ;  /* 0x0000000402027981 */ /* 0x000ea4000c1e1900 */
[----:B--2---:R-:W-:-:S13]  /*0120*/  ISETP.NE.AND P0, PT, R2, 0x1, PT ;  /* 0x000000010200780c */ /* 0x004fda0003f05270 */
[----:B------:R-:W-:Y:S05]  /*0130*/  @P0 EXIT ;  /* 0x000000000000094d */ /* 0x000fea0003800000 */
[----:B------:R-:W0:Y:S01]  /*0140*/  LDC R0, c[0x0][0x3d8] ;  /* 0x0000f600ff007b82 */ /* 0x000e220000000800 */
[----:B------:R-:W-:Y:S01]  /*0150*/  IABS R8, R9 ;  /* 0x0000000900087213 */ /* 0x000fe20000000000 */
[----:B------:R-:W1:Y:S01]  /*0160*/  LDCU.64 UR6, c[0x0][0x380] ;  /* 0x00007000ff0677ac */ /* 0x000e620008000a00 */
[----:B------:R-:W-:-:S05]  /*0170*/  ISETP.GE.AND P2, PT, R9, RZ, PT ;  /* 0x000000ff0900720c */ /* 0x000fca0003f46270 */
[----:B------:R-:W2:Y:S08]  /*0180*/  LDC.64 R14, c[0x0][0x390] ;  /* 0x0000e400ff0e7b82 */ /* 0x000eb00000000a00 */
[----:B------:R-:W3:Y:S01]  /*0190*/  LDC.64 R16, c[0x0][0x388] ;  /* 0x0000e200ff107b82 */ /* 0x000ee20000000a00 */
[----:B0-----:R-:W-:-:S07]  /*01a0*/  IABS R5, R0 ;  /* 0x0000000000057213 */ /* 0x001fce0000000000 */
[----:B------:R-:W0:Y:S01]  /*01b0*/  LDC.64 R24, c[0x0][0x3a8] ;  /* 0x0000ea00ff187b82 */ /* 0x000e220000000a00 */
[----:B------:R-:W-:Y:S01]  /*01c0*/  IADD3 R20, PT, PT, -R0, RZ, RZ ;  /* 0x000000ff00147210 */ /* 0x000fe20007ffe1ff */
[----:B------:R-:W4:Y:S01]  /*01d0*/  I2F.RP R4, R5 ;  /* 0x0000000500047306 */ /* 0x000f220000209400 */
[----:B--2---:R-:W-:-:S05]  /*01e0*/  IMAD.WIDE.U32 R26, R9, 0x4, R14 ;  /* 0x00000004091a7825 */ /* 0x004fca00078e000e */
[----:B------:R-:W2:Y:S02]  /*01f0*/  LDC.64 R12, c[0x0][0x398] ;  /* 0x0000e600ff0c7b82 */ /* 0x000ea40000000a00 */
[----:B----4-:R-:W4:Y:S01]  /*0200*/  MUFU.RCP R4, R4 ;  /* 0x0000000400047308 */ /* 0x010f220000001000 */
[----:B---3--:R-:W-:-:S04]  /*0210*/  IMAD.WIDE.U32 R22, R9, 0x4, R16 ;  /* 0x0000000409167825 */ /* 0x008fc800078e0010 */
[----:B0-----:R-:W-:Y:S02]  /*0220*/  IMAD.WIDE.U32 R24, R9, 0x4, R24 ;  /* 0x0000000409187825 */ /* 0x001fe400078e0018 */
[----:B------:R-:W3:Y:S04]  /*0230*/  LDG.E R23, desc[UR4][R22.64] ;  /* 0x0000000416177981 */ /* 0x000ee8000c1e1900 */
[----:B------:R-:W5:Y:S01]  /*0240*/  LDG.E R15, desc[UR4][R24.64] ;  /* 0x00000004180f7981 */ /* 0x000f62000c1e1900 */
[----:B----4-:R-:W-:-:S04]  /*0250*/  VIADD R2, R4, 0xffffffe ;  /* 0x0ffffffe04027836 */ /* 0x010fc80000000000 */
[----:B------:R0:W4:Y:S02]  /*0260*/  F2I.FTZ.U32.TRUNC.NTZ R3, R2 ;  /* 0x0000000200037305 */ /* 0x000124000021f000 */
[----:B0-----:R-:W-:Y:S02]  /*0270*/  IMAD.MOV.U32 R2, RZ, RZ, RZ ;  /* 0x000000ffff027224 */ /* 0x001fe400078e00ff */
[----:B----4-:R-:W-:-:S04]  /*0280*/  IMAD.MOV R6, RZ, RZ, -R3 ;  /* 0x000000ffff067224 */ /* 0x010fc800078e0a03 */
[----:B------:R-:W-:-:S04]  /*0290*/  IMAD R7, R6, R5, RZ ;  /* 0x0000000506077224 */ /* 0x000fc800078e02ff */
[----:B------:R-:W-:Y:S02]  /*02a0*/  IMAD.HI.U32 R3, R3, R7, R2 ;  /* 0x0000000703037227 */ /* 0x000fe400078e0002 */
[----:B------:R-:W0:Y:S04]  /*02b0*/  LDC.64 R6, c[0x0][0x380] ;  /* 0x0000e000ff067b82 */ /* 0x000e280000000a00 */
[----:B------:R-:W-:-:S04]  /*02c0*/  IMAD.HI.U32 R3, R3, R8, RZ ;  /* 0x0000000803037227 */ /* 0x000fc800078e00ff */
[----:B------:R-:W-:-:S04]  /*02d0*/  IMAD.MOV R3, RZ, RZ, -R3 ;  /* 0x000000ffff037224 */ /* 0x000fc800078e0a03 */
[C---:B------:R-:W-:Y:S02]  /*02e0*/  IMAD R8, R5.reuse, R3, R8 ;  /* 0x0000000305087224 */ /* 0x040fe400078e0208 */
[----:B------:R-:W4:Y:S03]  /*02f0*/  LDC.64 R2, c[0x0][0x3b0] ;  /* 0x0000ec00ff027b82 */ /* 0x000f260000000a00 */
[----:B------:R-:W-:-:S13]  /*0300*/  ISETP.GT.U32.AND P0, PT, R5, R8, PT ;  /* 0x000000080500720c */ /* 0x000fda0003f04070 */
[----:B------:R-:W-:Y:S02]  /*0310*/  @!P0 IADD3 R8, PT, PT, R8, -R5, RZ ;  /* 0x8000000508088210 */ /* 0x000fe40007ffe0ff */
[----:B------:R-:W-:Y:S02]  /*0320*/  ISETP.NE.AND P0, PT, R0, RZ, PT ;  /* 0x000000ff0000720c */ /* 0x000fe40003f05270 */
[----:B------:R-:W-:-:S13]  /*0330*/  ISETP.GT.U32.AND P1, PT, R5, R8, PT ;  /* 0x000000080500720c */ /* 0x000fda0003f24070 */
[----:B------:R-:W-:Y:S02]  /*0340*/  @!P1 IMAD.IADD R8, R8, 0x1, -R5 ;  /* 0x0000000108089824 */ /* 0x000fe400078e0a05 */
[----:B------:R-:W4:Y:S02]  /*0350*/  LDC.64 R4, c[0x0][0x3a0] ;  /* 0x0000e800ff047b82 */ /* 0x000f240000000a00 */
[----:B------:R-:W-:Y:S01]  /*0360*/  @!P2 IMAD.MOV R8, RZ, RZ, -R8 ;  /* 0x000000ffff08a224 */ /* 0x000fe200078e0a08 */
[----:B------:R-:W-:-:S05]  /*0370*/  @!P0 LOP3.LUT R8, RZ, R0, RZ, 0x33, !PT ;  /* 0x00000000ff088212 */ /* 0x000fca00078e33ff */
[----:B------:R-:W-:-:S04]  /*0380*/  IMAD.IADD R11, R9, 0x1, -R8 ;  /* 0x00000001090b7824 */ /* 0x000fc800078e0a08 */
[C---:B------:R-:W-:Y:S01]  /*0390*/  IMAD.IADD R19, R11.reuse, 0x1, R0 ;  /* 0x000000010b137824 */ /* 0x040fe200078e0200 */
[----:B------:R-:W-:Y:S01]  /*03a0*/  IADD3 R18, P0, PT, R8, R11, RZ ;  /* 0x0000000b08127210 */ /* 0x000fe20007f1e0ff */
[----:B------:R-:W3:Y:S02]  /*03b0*/  LDG.E R0, desc[UR4][R26.64] ;  /* 0x000000041a007981 */ /* 0x000ee4000c1e1900 */
[--C-:B------:R-:W-:Y:S01]  /*03c0*/  IMAD R21, R20, 0x2, R19.reuse ;  /* 0x0000000214157824 */ /* 0x100fe200078e0213 */
[----:B------:R-:W-:Y:S01]  /*03d0*/  LEA.HI.X.SX32 R11, R11, RZ, 0x1, P0 ;  /* 0x000000ff0b0b7211 */ /* 0x000fe200000f0eff */
[----:B------:R-:W-:Y:S01]  /*03e0*/  IMAD.IADD R29, R8, 0x1, R19 ;  /* 0x00000001081d7824 */ /* 0x000fe200078e0213 */
[----:B-1----:R-:W-:Y:S01]  /*03f0*/  LEA R10, P0, R18, UR6, 0x2 ;  /* 0x00000006120a7c11 */ /* 0x002fe2000f8010ff */
[----:B--2---:R-:W-:Y:S01]  /*0400*/  IMAD.WIDE.U32 R16, R9, 0x4, R12 ;  /* 0x0000000409107825 */ /* 0x004fe200078e000c */
[----:B------:R-:W-:Y:S02]  /*0410*/  IADD3 R21, PT, PT, R8, R21, RZ ;  /* 0x0000001508157210 */ /* 0x000fe40007ffe0ff */
[----:B------:R-:W-:Y:S01]  /*0420*/  LEA.HI.X R11, R18, UR7, R11, 0x2, P0 ;  /* 0x00000007120b7c11 */ /* 0x000fe200080f140b */
[----:B0-----:R-:W-:-:S02]  /*0430*/  IMAD.WIDE R12, R29, 0x4, R6 ;  /* 0x000000041d0c7825 */ /* 0x001fc400078e0206 */
[----:B------:R-:W2:Y:S04]  /*0440*/  LDG.E R17, desc[UR4][R16.64] ;  /* 0x0000000410117981 */ /* 0x000ea8000c1e1900 */
[----:B------:R-:W3:Y:S01]  /*0450*/  LDG.E R19, desc[UR4][R10.64+-0x4] ;  /* 0xfffffc040a137981 */ /* 0x000ee2000c1e1900 */
[----:B------:R-:W-:-:S03]  /*0460*/  IMAD.WIDE R6, R21, 0x4, R6 ;  /* 0x0000000415067825 */ /* 0x000fc600078e0206 */
[----:B------:R5:W2:Y:S01]  /*0470*/  LDG.E R8, desc[UR4][R10.64+0x4] ;  /* 0x000004040a087981 */ /* 0x000aa2000c1e1900 */
[----:B----4-:R-:W-:-:S03]  /*0480*/  IMAD.WIDE.U32 R4, R9, 0x4, R4 ;  /* 0x0000000409047825 */ /* 0x010fc600078e0004 */
[----:B------:R-:W4:Y:S01]  /*0490*/  LDG.E R12, desc[UR4][R12.64] ;  /* 0x000000040c0c7981 */ /* 0x000f22000c1e1900 */
[----:B------:R-:W-:-:S03]  /*04a0*/  IMAD.WIDE.U32 R2, R9, 0x4, R2 ;  /* 0x0000000409027825 */ /* 0x000fc600078e0002 */
[----:B------:R-:W4:Y:S04]  /*04b0*/  LDG.E R6, desc[UR4][R6.64] ;  /* 0x0000000406067981 */ /* 0x000f28000c1e1900 */
[----:B------:R-:W4:Y:S04]  /*04c0*/  LDG.E R5, desc[UR4][R4.64] ;  /* 0x0000000404057981 */ /* 0x000f28000c1e1900 */
[----:B------:R-:W4:Y:S01]  /*04d0*/  LDG.E R3, desc[UR4][R2.64] ;  /* 0x0000000402037981 */ /* 0x000f22000c1e1900 */
[----:B------:R-:W-:Y:S01]  /*04e0*/  BSSY.RECONVERGENT B0, `(.L_x_0) ;  /* 0x0000011000007945 */ /* 0x000fe20003800200 */
[----:B-----5:R-:W0:Y:S02]  /*04f0*/  MUFU.RCP R10, R15 ;  /* 0x0000000f000a7308 */ /* 0x020e240000001000 */
[----:B0-----:R-:W-:-:S04]  /*0500*/  FFMA R11, -R15, R10, 1 ;  /* 0x3f8000000f0b7423 */ /* 0x001fc8000000010a */
[----:B------:R-:W-:Y:S01]  /*0510*/  FFMA R11, R10, R11, R10 ;  /* 0x0000000b0a0b7223 */ /* 0x000fe2000000000a */
[----:B---3--:R-:W-:-:S04]  /*0520*/  FMUL R0, R0, R19 ;  /* 0x0000001300007220 */ /* 0x008fc80000400000 */
[----:B--2---:R-:W-:-:S04]  /*0530*/  FFMA R0, R23, R8, R0 ;  /* 0x0000000817007223 */ /* 0x004fc80000000000 */
[----:B----4-:R-:W-:-:S04]  /*0540*/  FFMA R0, R17, R12, R0 ;  /* 0x0000000c11007223 */ /* 0x010fc80000000000 */
[----:B------:R-:W-:-:S04]  /*0550*/  FFMA R0, R5, R6, R0 ;  /* 0x0000000605007223 */ /* 0x000fc80000000000 */
[----:B------:R-:W-:-:S04]  /*0560*/  FADD R0, R0, R3 ;  /* 0x0000000300007221 */ /* 0x000fc80000000000 */
[----:B------:R-:W0:Y:S01]  /*0570*/  FCHK P0, R0, R15 ;  /* 0x0000000f00007302 */ /* 0x000e220000000000 */
[----:B------:R-:W-:-:S04]  /*0580*/  FFMA R4, R0, R11, RZ ;  /* 0x0000000b00047223 */ /* 0x000fc800000000ff */
[----:B------:R-:W-:-:S04]  /*0590*/  FFMA R2, -R15, R4, R0 ;  /* 0x000000040f027223 */ /* 0x000fc80000000100 */
[----:B------:R-:W-:Y:S01]  /*05a0*/  FFMA R4, R11, R2, R4 ;  /* 0x000000020b047223 */ /* 0x000fe20000000004 */
[----:B0-----:R-:W-:Y:S06]  /*05b0*/  @!P0 BRA `(.L_x_1) ;  /* 0x00000000000c8947 */ /* 0x001fec0003800000 */
[----:B------:R-:W-:-:S07]  /*05c0*/  MOV R2, 0x5e0 ;  /* 0x000005e000027802 */ /* 0x000fce0000000f00 */
[----:B------:R-:W-:Y:S05]  /*05d0*/  CALL.REL.NOINC `($__internal_0_$__cuda_sm3x_div_rn_noftz_f32_slowpath) ;  /* 0x00000000002c7944 */ /* 0x000fea0003c00000 */
[----:B------:R-:W-:-:S07]  /*05e0*/  IMAD.MOV.U32 R4, RZ, RZ, R0 ;  /* 0x000000ffff047224 */ /* 0x000fce00078e0000 */
.L_x_1:
[----:B------:R-:W-:Y:S05]  /*05f0*/  BSYNC.RECONVERGENT B0 ;  /* 0x0000000000007941 */ /* 0x000fea0003800200 */
.L_x_0:
[----:B------:R-:W0:Y:S08]  /*0600*/  LDC.64 R2, c[0x0][0x380] ;  /* 0x0000e000ff027b82 */ /* 0x000e300000000a00 */
[----:B------:R-:W1:Y:S01]  /*0610*/  LDC R5, c[0x0][0x3b8] ;  /* 0x0000ee00ff057b82 */ /* 0x000e620000000800 */
[----:B0-----:R-:W-:-:S05]  /*0620*/  IMAD.WIDE.U32 R2, R9, 0x4, R2 ;  /* 0x0000000409027825 */ /* 0x001fca00078e0002 */
[----:B------:R-:W2:Y:S01]  /*0630*/  LDG.E R0, desc[UR4][R2.64] ;  /* 0x0000000402007981 */ /* 0x000ea2000c1e1900 */
[----:B-1----:R-:W-:Y:S01]  /*0640*/  FMUL R4, R4, R5 ;  /* 0x0000000504047220 */ /* 0x002fe20000400000 */
[----:B------:R-:W-:-:S04]  /*0650*/  FADD R5, -R5, 1 ;  /* 0x3f80000005057421 */ /* 0x000fc80000000100 */
[----:B--2---:R-:W-:-:S05]  /*0660*/  FFMA R5, R5, R0, R4 ;  /* 0x0000000005057223 */ /* 0x004fca0000000004 */
[----:B------:R-:W-:Y:S01]  /*0670*/  STG.E desc[UR4][R2.64], R5 ;  /* 0x0000000502007986 */ /* 0x000fe2000c101904 */
[----:B------:R-:W-:Y:S05]  /*0680*/  EXIT ;  /* 0x000000000000794d */ /* 0x000fea0003800000 */
        .weak           $__internal_0_$__cuda_sm3x_div_rn_noftz_f32_slowpath
        .type           $__internal_0_$__cuda_sm3x_div_rn_noftz_f32_slowpath,@function
        .size           $__internal_0_$__cuda_sm3x_div_rn_noftz_f32_slowpath,(.L_x_20 - $__internal_0_$__cuda_sm3x_div_rn_noftz_f32_slowpath)
$__internal_0_$__cuda_sm3x_div_rn_noftz_f32_slowpath:
[----:B------:R-:W-:Y:S01]  /*0690*/  SHF.R.U32.HI R4, RZ, 0x17, R15 ;  /* 0x00000017ff047819 */ /* 0x000fe2000001160f */
[----:B------:R-:W-:Y:S01]  /*06a0*/  BSSY.RECONVERGENT B1, `(.L_x_2) ;  /* 0x0000064000017945 */ /* 0x000fe20003800200 */
[----:B------:R-:W-:Y:S02]  /*06b0*/  SHF.R.U32.HI R3, RZ, 0x17, R0 ;  /* 0x00000017ff037819 */ /* 0x000fe40000011600 */
[----:B------:R-:W-:Y:S02]  /*06c0*/  LOP3.LUT R4, R4, 0xff, RZ, 0xc0, !PT ;  /* 0x000000ff04047812 */ /* 0x000fe400078ec0ff */
[----:B------:R-:W-:Y:S02]  /*06d0*/  LOP3.LUT R8, R3, 0xff, RZ, 0xc0, !PT ;  /* 0x000000ff03087812 */ /* 0x000fe400078ec0ff */
[----:B------:R-:W-:Y:S01]  /*06e0*/  MOV R5, R0 ;  /* 0x0000000000057202 */ /* 0x000fe20000000f00 */
[----:B------:R-:W-:Y:S02]  /*06f0*/  VIADD R7, R4, 0xffffffff ;  /* 0xffffffff04077836 */ /* 0x000fe40000000000 */
[----:B------:R-:W-:-:S03]  /*0700*/  VIADD R10, R8, 0xffffffff ;  /* 0xffffffff080a7836 */ /* 0x000fc60000000000 */
[----:B------:R-:W-:-:S04]  /*0710*/  ISETP.GT.U32.AND P0, PT, R7, 0xfd, PT ;  /* 0x000000fd0700780c */ /* 0x000fc80003f04070 */
[----:B------:R-:W-:-:S13]  /*0720*/  ISETP.GT.U32.OR P0, PT, R10, 0xfd, P0 ;  /* 0x000000fd0a00780c */ /* 0x000fda0000704470 */
[----:B------:R-:W-:Y:S01]  /*0730*/  @!P0 IMAD.MOV.U32 R6, RZ, RZ, RZ ;  /* 0x000000ffff068224 */ /* 0x000fe200078e00ff */
[----:B------:R-:W-:Y:S06]  /*0740*/  @!P0 BRA `(.L_x_3) ;  /* 0x0000000000608947 */ /* 0x000fec0003800000 */
[----:B------:R-:W-:Y:S01]  /*0750*/  FSETP.GTU.FTZ.AND P0, PT, |R0|, +INF , PT ;  /* 0x7f8000000000780b */ /* 0x000fe20003f1c200 */
[----:B------:R-:W-:Y:S01]  /*0760*/  IMAD.MOV.U32 R3, RZ, RZ, R15 ;  /* 0x000000ffff037224 */ /* 0x000fe200078e000f */
[----:B------:R-:W-:-:S04]  /*0770*/  FSETP.GTU.FTZ.AND P1, PT, |R15|, +INF , PT ;  /* 0x7f8000000f00780b */ /* 0x000fc80003f3c200 */
[----:B------:R-:W-:-:S13]  /*0780*/  PLOP3.LUT P0, PT, P0, P1, PT, 0xf8, 0x8f ;  /* 0x00000000008f781c */ /* 0x000fda0000703f70 */
[----:B------:R-:W-:Y:S05]  /*0790*/  @P0 BRA `(.L_x_4) ;  /* 0x00000004004c0947 */ /* 0x000fea0003800000 */
[----:B------:R-:W-:-:S13]  /*07a0*/  LOP3.LUT P0, RZ, R15, 0x7fffffff, R5, 0xc8, !PT ;  /* 0x7fffffff0fff7812 */ /* 0x000fda000780c805 */
[----:B------:R-:W-:Y:S05]  /*07b0*/  @!P0 BRA `(.L_x_5) ;  /* 0x00000004003c8947 */ /* 0x000fea0003800000 */
[C---:B------:R-:W-:Y:S02]  /*07c0*/  FSETP.NEU.FTZ.AND P2, PT, |R0|.reuse, +INF , PT ;  /* 0x7f8000000000780b */ /* 0x040fe40003f5d200 */
[----:B------:R-:W-:Y:S02]  /*07d0*/  FSETP.NEU.FTZ.AND P1, PT, |R3|, +INF , PT ;  /* 0x7f8000000300780b */ /* 0x000fe40003f3d200 */
[----:B------:R-:W-:-:S11]  /*07e0*/  FSETP.NEU.FTZ.AND P0, PT, |R0|, +INF , PT ;  /* 0x7f8000000000780b */ /* 0x000fd60003f1d200 */
[----:B------:R-:W-:Y:S05]  /*07f0*/  @!P1 BRA !P2, `(.L_x_5) ;  /* 0x00000004002c9947 */ /* 0x000fea0005000000 */
[----:B------:R-:W-:-:S04]  /*0800*/  LOP3.LUT P2, RZ, R5, 0x7fffffff, RZ, 0xc0, !PT ;  /* 0x7fffffff05ff7812 */ /* 0x000fc8000784c0ff */
[----:B------:R-:W-:-:S13]  /*0810*/  PLOP3.LUT P1, PT, P1, P2, PT, 0x2f, 0xf2 ;  /* 0x0000000000f2781c */ /* 0x000fda0000f24577 */
[----:B------:R-:W-:Y:S05]  /*0820*/  @P1 BRA `(.L_x_6) ;  /* 0x0000000400181947 */ /* 0x000fea0003800000 */
[----:B------:R-:W-:-:S04]  /*0830*/  LOP3.LUT P1, RZ, R15, 0x7fffffff, RZ, 0xc0, !PT ;  /* 0x7fffffff0fff7812 */ /* 0x000fc8000782c0ff */
[----:B------:R-:W-:-:S13]  /*0840*/  PLOP3.LUT P0, PT, P0, P1, PT, 0x2f, 0xf2 ;  /* 0x0000000000f2781c */ /* 0x000fda0000702577 */
[----:B------:R-:W-:Y:S05]  /*0850*/  @P0 BRA `(.L_x_7) ;  /* 0x0000000400000947 */ /* 0x000fea0003800000 */
[----:B------:R-:W-:Y:S02]  /*0860*/  ISETP.GE.AND P0, PT, R10, RZ, PT ;  /* 0x000000ff0a00720c */ /* 0x000fe40003f06270 */
[----:B------:R-:W-:-:S11]  /*0870*/  ISETP.GE.AND P1, PT, R7, RZ, PT ;  /* 0x000000ff0700720c */ /* 0x000fd60003f26270 */
[----:B------:R-:W-:Y:S01]  /*0880*/  @P0 IMAD.MOV.U32 R6, RZ, RZ, RZ ;  /* 0x000000ffff060224 */ /* 0x000fe200078e00ff */
[----:B------:R-:W-:Y:S01]  /*0890*/  @!P0 MOV R6, 0xffffffc0 ;  /* 0xffffffc000068802 */ /* 0x000fe20000000f00 */
[----:B------:R-:W-:Y:S01]  /*08a0*/  @!P0 FFMA R5, R0, 1.84467440737095516160e+19, RZ ;  /* 0x5f80000000058823 */ /* 0x000fe200000000ff */
[----:B------:R-:W-:-:S03]  /*08b0*/  @!P1 FFMA R15, R3, 1.84467440737095516160e+19, RZ ;  /* 0x5f800000030f9823 */ /* 0x000fc600000000ff */
[----:B------:R-:W-:-:S07]  /*08c0*/  @!P1 VIADD R6, R6, 0x40 ;  /* 0x0000004006069836 */ /* 0x000fce0000000000 */
.L_x_3:
[----:B------:R-:W-:Y:S01]  /*08d0*/  LEA R0, R4, 0xc0800000, 0x17 ;  /* 0xc080000004007811 */ /* 0x000fe200078eb8ff */
[----:B------:R-:W-:Y:S01]  /*08e0*/  VIADD R3, R8, 0xffffff81 ;  /* 0xffffff8108037836 */ /* 0x000fe20000000000 */
[----:B------:R-:W-:Y:S03]  /*08f0*/  BSSY.RECONVERGENT B2, `(.L_x_8) ;  /* 0x0000035000027945 */ /* 0x000fe60003800200 */
[----:B------:R-:W-:Y:S02]  /*0900*/  IMAD.IADD R15, R15, 0x1, -R0 ;  /* 0x000000010f0f7824 */ /* 0x000fe400078e0a00 */
[----:B------:R-:W-:Y:S02]  /*0910*/  IMAD R0, R3, -0x800000, R5 ;  /* 0xff80000003007824 */ /* 0x000fe400078e0205 */
[----:B------:R-:W0:Y:S01]  /*0920*/  MUFU.RCP R7, R15 ;  /* 0x0000000f00077308 */ /* 0x000e220000001000 */
[----:B------:R-:W-:-:S04]  /*0930*/  FADD.FTZ R11, -R15, -RZ ;  /* 0x800000ff0f0b7221 */ /* 0x000fc80000010100 */
[----:B0-----:R-:W-:-:S04]  /*0940*/  FFMA R8, R7, R11, 1 ;  /* 0x3f80000007087423 */ /* 0x001fc8000000000b */
[----:B------:R-:W-:-:S04]  /*0950*/  FFMA R10, R7, R8, R7 ;  /* 0x00000008070a7223 */ /* 0x000fc80000000007 */
[----:B------:R-:W-:-:S04]  /*0960*/  FFMA R5, R0, R10, RZ ;  /* 0x0000000a00057223 */ /* 0x000fc800000000ff */
[----:B------:R-:W-:-:S04]  /*0970*/  FFMA R8, R11, R5, R0 ;  /* 0x000000050b087223 */ /* 0x000fc80000000000 */
[----:B------:R-:W-:Y:S01]  /*0980*/  FFMA R7, R10, R8, R5 ;  /* 0x000000080a077223 */ /* 0x000fe20000000005 */
[----:B------:R-:W-:-:S03]  /*0990*/  IADD3 R5, PT, PT, R3, 0x7f, -R4 ;  /* 0x0000007f03057810 */ /* 0x000fc60007ffe804 */
[----:B------:R-:W-:Y:S01]  /*09a0*/  FFMA R8, R11, R7, R0 ;  /* 0x000000070b087223 */ /* 0x000fe20000000000 */
[----:B------:R-:W-:-:S03]  /*09b0*/  IADD3 R5, PT, PT, R5, R6, RZ ;  /* 0x0000000605057210 */ /* 0x000fc60007ffe0ff */
[----:B------:R-:W-:-:S05]  /*09c0*/  FFMA R0, R10, R8, R7 ;  /* 0x000000080a007223 */ /* 0x000fca0000000007 */
[----:B------:R-:W-:-:S04]  /*09d0*/  SHF.R.U32.HI R3, RZ, 0x17, R0 ;  /* 0x00000017ff037819 */ /* 0x000fc80000011600 */
[----:B------:R-:W-:-:S05]  /*09e0*/  LOP3.LUT R3, R3, 0xff, RZ, 0xc0, !PT ;  /* 0x000000ff03037812 */ /* 0x000fca00078ec0ff */
[----:B------:R-:W-:-:S04]  /*09f0*/  IMAD.IADD R11, R3, 0x1, R5 ;  /* 0x00000001030b7824 */ /* 0x000fc800078e0205 */
[----:B------:R-:W-:-:S05]  /*0a00*/  VIADD R3, R11, 0xffffffff ;  /* 0xffffffff0b037836 */ /* 0x000fca0000000000 */
[----:B------:R-:W-:-:S13]  /*0a10*/  ISETP.GE.U32.AND P0, PT, R3, 0xfe, PT ;  /* 0x000000fe0300780c */ /* 0x000fda0003f06070 */
[----:B------:R-:W-:Y:S05]  /*0a20*/  @!P0 BRA `(.L_x_9) ;  /* 0x0000000000808947 */ /* 0x000fea0003800000 */
[----:B------:R-:W-:-:S13]  /*0a30*/  ISETP.GT.AND P0, PT, R11, 0xfe, PT ;  /* 0x000000fe0b00780c */ /* 0x000fda0003f04270 */
[----:B------:R-:W-:Y:S05]  /*0a40*/  @P0 BRA `(.L_x_10) ;  /* 0x00000000006c0947 */ /* 0x000fea0003800000 */
[----:B------:R-:W-:-:S13]  /*0a50*/  ISETP.GE.AND P0, PT, R11, 0x1, PT ;  /* 0x000000010b00780c */ /* 0x000fda0003f06270 */
[----:B------:R-:W-:Y:S05]  /*0a60*/  @P0 BRA `(.L_x_11) ;  /* 0x0000000000740947 */ /* 0x000fea0003800000 */
[----:B------:R-:W-:Y:S02]  /*0a70*/  ISETP.GE.AND P0, PT, R11, -0x18, PT ;  /* 0xffffffe80b00780c */ /* 0x000fe40003f06270 */
[----:B------:R-:W-:-:S11]  /*0a80*/  LOP3.LUT R0, R0, 0x80000000, RZ, 0xc0, !PT ;  /* 0x8000000000007812 */ /* 0x000fd600078ec0ff */
[----:B------:R-:W-:Y:S05]  /*0a90*/  @!P0 BRA `(.L_x_11) ;  /* 0x0000000000688947 */ /* 0x000fea0003800000 */
[CCC-:B------:R-:W-:Y:S01]  /*0aa0*/  FFMA.RZ R3, R10.reuse, R8.reuse, R7.reuse ;  /* 0x000000080a037223 */ /* 0x1c0fe2000000c007 */
[C---:B------:R-:W-:Y:S01]  /*0ab0*/  IADD3 R6, PT, PT, R11.reuse, 0x20, RZ ;  /* 0x000000200b067810 */ /* 0x040fe20007ffe0ff */
[CCC-:B------:R-:W-:Y:S01]  /*0ac0*/  FFMA.RM R4, R10.reuse, R8.reuse, R7.reuse ;  /* 0x000000080a047223 */ /* 0x1c0fe20000004007 */
[----:B------:R-:W-:Y:S02]  /*0ad0*/  ISETP.NE.AND P2, PT, R11, RZ, PT ;  /* 0x000000ff0b00720c */ /* 0x000fe40003f45270 */
[----:B------:R-:W-:Y:S01]  /*0ae0*/  LOP3.LUT R5, R3, 0x7fffff, RZ, 0xc0, !PT ;  /* 0x007fffff03057812 */ /* 0x000fe200078ec0ff */
[----:B------:R-:W-:Y:S01]  /*0af0*/  FFMA.RP R3, R10, R8, R7 ;  /* 0x000000080a037223 */ /* 0x000fe20000008007 */
[----:B------:R-:W-:Y:S01]  /*0b00*/  IMAD.MOV R7, RZ, RZ, -R11 ;  /* 0x000000ffff077224 */ /* 0x000fe200078e0a0b */
[----:B------:R-:W-:Y:S02]  /*0b10*/  ISETP.NE.AND P1, PT, R11, RZ, PT ;  /* 0x000000ff0b00720c */ /* 0x000fe40003f25270 */
[----:B------:R-:W-:-:S02]  /*0b20*/  LOP3.LUT R5, R5, 0x800000, RZ, 0xfc, !PT ;  /* 0x0080000005057812 */ /* 0x000fc400078efcff */
[----:B------:R-:W-:Y:S02]  /*0b30*/  FSETP.NEU.FTZ.AND P0, PT, R3, R4, PT ;  /* 0x000000040300720b */ /* 0x000fe40003f1d000 */
[----:B------:R-:W-:Y:S02]  /*0b40*/  SHF.L.U32 R6, R5, R6, RZ ;  /* 0x0000000605067219 */ /* 0x000fe400000006ff */
[----:B------:R-:W-:Y:S02]  /*0b50*/  SEL R4, R7, RZ, P2 ;  /* 0x000000ff07047207 */ /* 0x000fe40001000000 */
[----:B------:R-:W-:Y:S02]  /*0b60*/  ISETP.NE.AND P1, PT, R6, RZ, P1 ;  /* 0x000000ff0600720c */ /* 0x000fe40000f25270 */
[----:B------:R-:W-:Y:S02]  /*0b70*/  SHF.R.U32.HI R4, RZ, R4, R5 ;  /* 0x00000004ff047219 */ /* 0x000fe40000011605 */
[----:B------:R-:W-:-:S02]  /*0b80*/  PLOP3.LUT P0, PT, P0, P1, PT, 0xf8, 0x8f ;  /* 0x00000000008f781c */ /* 0x000fc40000703f70 */
[----:B------:R-:W-:Y:S02]  /*0b90*/  SHF.R.U32.HI R6, RZ, 0x1, R4 ;  /* 0x00000001ff067819 */ /* 0x000fe40000011604 */
[----:B------:R-:W-:-:S04]  /*0ba0*/  SEL R3, RZ, 0x1, !P0 ;  /* 0x00000001ff037807 */ /* 0x000fc80004000000 */
[----:B------:R-:W-:-:S04]  /*0bb0*/  LOP3.LUT R3, R3, 0x1, R6, 0xf8, !PT ;  /* 0x0000000103037812 */ /* 0x000fc800078ef806 */
[----:B------:R-:W-:-:S05]  /*0bc0*/  LOP3.LUT R3, R3, R4, RZ, 0xc0, !PT ;  /* 0x0000000403037212 */ /* 0x000fca00078ec0ff */
[----:B------:R-:W-:-:S05]  /*0bd0*/  IMAD.IADD R3, R6, 0x1, R3 ;  /* 0x0000000106037824 */ /* 0x000fca00078e0203 */
[----:B------:R-:W-:Y:S01]  /*0be0*/  LOP3.LUT R0, R3, R0, RZ, 0xfc, !PT ;  /* 0x0000000003007212 */ /* 0x000fe200078efcff */
[----:B------:R-:W-:Y:S06]  /*0bf0*/  BRA `(.L_x_11) ;  /* 0x0000000000107947 */ /* 0x000fec0003800000 */
.L_x_10:
[----:B------:R-:W-:-:S04]  /*0c00*/  LOP3.LUT R0, R0, 0x80000000, RZ, 0xc0, !PT ;  /* 0x8000000000007812 */ /* 0x000fc800078ec0ff */
[----:B------:R-:W-:Y:S01]  /*0c10*/  LOP3.LUT R0, R0, 0x7f800000, RZ, 0xfc, !PT ;  /* 0x7f80000000007812 */ /* 0x000fe200078efcff */
[----:B------:R-:W-:Y:S06]  /*0c20*/  BRA `(.L_x_11) ;  /* 0x0000000000047947 */ /* 0x000fec0003800000 */
.L_x_9:
[----:B------:R-:W-:-:S07]  /*0c30*/  LEA R0, R5, R0, 0x17 ;  /* 0x0000000005007211 */ /* 0x000fce00078eb8ff */
.L_x_11:
[----:B------:R-:W-:Y:S05]  /*0c40*/  BSYNC.RECONVERGENT B2 ;  /* 0x0000000000027941 */ /* 0x000fea0003800200 */
.L_x_8:
[----:B------:R-:W-:Y:S05]  /*0c50*/  BRA `(.L_x_12) ;  /* 0x0000000000207947 */ /* 0x000fea0003800000 */
.L_x_7:
[----:B------:R-:W-:-:S04]  /*0c60*/  LOP3.LUT R0, R15, 0x80000000, R5, 0x48, !PT ;  /* 0x800000000f007812 */ /* 0x000fc800078e4805 */
[----:B------:R-:W-:Y:S01]  /*0c70*/  LOP3.LUT R0, R0, 0x7f800000, RZ, 0xfc, !PT ;  /* 0x7f80000000007812 */ /* 0x000fe200078efcff */
[----:B------:R-:W-:Y:S06]  /*0c80*/  BRA `(.L_x_12) ;  /* 0x0000000000147947 */ /* 0x000fec0003800000 */
.L_x_6:
[----:B------:R-:W-:Y:S01]  /*0c90*/  LOP3.LUT R0, R15, 0x80000000, R5, 0x48, !PT ;  /* 0x800000000f007812 */ /* 0x000fe200078e4805 */
[----:B------:R-:W-:Y:S06]  /*0ca0*/  BRA `(.L_x_12) ;  /* 0x00000000000c7947 */ /* 0x000fec0003800000 */
.L_x_5:
[----:B------:R-:W0:Y:S01]  /*0cb0*/  MUFU.RSQ R0, -QNAN ;  /* 0xffc0000000007908 */ /* 0x000e220000001400 */
[----:B------:R-:W-:Y:S05]  /*0cc0*/  BRA `(.L_x_12) ;  /* 0x0000000000047947 */ /* 0x000fea0003800000 */
.L_x_4:
[----:B------:R-:W-:-:S07]  /*0cd0*/  FADD.FTZ R0, R0, R3 ;  /* 0x0000000300007221 */ /* 0x000fce0000010000 */
.L_x_12:
[----:B------:R-:W-:Y:S05]  /*0ce0*/  BSYNC.RECONVERGENT B1 ;  /* 0x0000000000017941 */ /* 0x000fea0003800200 */
.L_x_2:
[----:B------:R-:W-:-:S04]  /*0cf0*/  IMAD.MOV.U32 R3, RZ, RZ, 0x0 ;  /* 0x00000000ff037424 */ /* 0x000fc800078e00ff */
[----:B0-----:R-:W-:Y:S05]  /*0d00*/  RET.REL.NODEC R2 `(_Z12gauss_seidelPfS_S_S_S_S_S_fPiS0_iii) ;  /* 0xfffffff002bc7950 */ /* 0x001fea0003c3ffff */
.L_x_13:
[----:B------:R-:W-:-:S00]  /*0d10*/  BRA `(.L_x_13) ;  /* 0xfffffffc00fc7947 */ /* 0x000fc0000383ffff */
[----:B------:R-:W-:-:S00]  /*0d20*/  NOP ;  /* 0x0000000000007918 */ /* 0x000fc00000000000 */
        /* <DEDUP_REMOVED lines=13> */
.L_x_20:


//--------------------- .text._Z9gs_colorsPii     --------------------------
	.section	.text._Z9gs_colorsPii,"ax",@progbits
	.align	128
        .global         _Z9gs_colorsPii
        .type           _Z9gs_colorsPii,@function
        .size           _Z9gs_colorsPii,(.L_x_22 - _Z9gs_colorsPii)
        .other          _Z9gs_colorsPii,@"STO_CUDA_ENTRY STV_DEFAULT"
_Z9gs_colorsPii:
.text._Z9gs_colorsPii:
[----:B------:R-:W-:Y:S08]  /*0000*/  LDC R1, c[0x0][0x37c] ;  /* 0x0000df00ff017b82 */ /* 0x000ff00000000800 */
[----:B------:R-:W0:Y:S01]  /*0010*/  LDC R6, c[0x0][0x388] ;  /* 0x0000e200ff067b82 */ /* 0x000e220000000800 */
[----:B------:R-:W1:Y:S01]  /*0020*/  S2R R4, SR_TID.X ;  /* 0x0000000000047919 */ /* 0x000e620000002100 */
[----:B------:R-:W-:Y:S06]  /*0030*/  BSSY.RECONVERGENT B0, `(.L_x_14) ;  /* 0x000002b000007945 */ /* 0x000fec0003800200 */
[----:B------:R-:W1:Y:S08]  /*0040*/  S2UR UR4, SR_CTAID.X ;  /* 0x00000000000479c3 */ /* 0x000e700000002500 */
[----:B------:R-:W1:Y:S01]  /*0050*/  LDC R5, c[0x0][0x360] ;  /* 0x0000d800ff057b82 */ /* 0x000e620000000800 */
[----:B0-----:R-:W-:-:S04]  /*0060*/  IABS R7, R6 ;  /* 0x0000000600077213 */ /* 0x001fc80000000000 */
[----:B------:R-:W0:Y:S01]  /*0070*/  I2F.RP R0, R7 ;  /* 0x0000000700007306 */ /* 0x000e220000209400 */
[----:B-1----:R-:W-:Y:S01]  /*0080*/  IMAD R5, R5, UR4, R4 ;  /* 0x0000000405057c24 */ /* 0x002fe2000f8e0204 */
[----:B------:R-:W1:Y:S06]  /*0090*/  LDCU.64 UR4, c[0x0][0x358] ;  /* 0x00006b00ff0477ac */ /* 0x000e6c0008000a00 */
[----:B0-----:R-:W0:Y:S01]  /*00a0*/  MUFU.RCP R0, R0 ;  /* 0x0000000000007308 */ /* 0x001e220000001000 */
[----:B------:R-:W-:Y:S01]  /*00b0*/  IABS R4, R5 ;  /* 0x0000000500047213 */ /* 0x000fe20000000000 */
[----:B0-----:R-:W-:-:S06]  /*00c0*/  VIADD R2, R0, 0xffffffe ;  /* 0x0ffffffe00027836 */ /* 0x001fcc0000000000 */
[----:B------:R0:W2:Y:S02]  /*00d0*/  F2I.FTZ.U32.TRUNC.NTZ R3, R2 ;  /* 0x0000000200037305 */ /* 0x0000a4000021f000 */
[----:B0-----:R-:W-:Y:S02]  /*00e0*/  IMAD.MOV.U32 R2, RZ, RZ, RZ ;  /* 0x000000ffff027224 */ /* 0x001fe400078e00ff */
[----:B--2---:R-:W-:-:S04]  /*00f0*/  IMAD.MOV R8, RZ, RZ, -R3 ;  /* 0x000000ffff087224 */ /* 0x004fc800078e0a03 */
[----:B------:R-:W-:-:S04]  /*0100*/  IMAD R9, R8, R7, RZ ;  /* 0x0000000708097224 */ /* 0x000fc800078e02ff */
[----:B------:R-:W-:-:S06]  /*0110*/  IMAD.HI.U32 R3, R3, R9, R2 ;  /* 0x0000000903037227 */ /* 0x000fcc00078e0002 */
[----:B------:R-:W-:-:S04]  /*0120*/  IMAD.HI.U32 R0, R3, R4, RZ ;  /* 0x0000000403007227 */ /* 0x000fc800078e00ff */
[----:B------:R-:W-:-:S04]  /*0130*/  IMAD.MOV R3, RZ, RZ, -R0 ;  /* 0x000000ffff037224 */ /* 0x000fc800078e0a00 */
[----:B------:R-:W-:-:S05]  /*0140*/  IMAD R2, R7, R3, R4 ;  /* 0x0000000307027224 */ /* 0x000fca00078e0204 */
[----:B------:R-:W-:-:S13]  /*0150*/  ISETP.GT.U32.AND P2, PT, R7, R2, PT ;  /* 0x000000020700720c */ /* 0x000fda0003f44070 */
[-C--:B------:R-:W-:Y:S01]  /*0160*/  @!P2 IADD3 R2, PT, PT, R2, -R7.reuse, RZ ;  /* 0x800000070202a210 */ /* 0x080fe20007ffe0ff */
[----:B------:R-:W-:Y:S01]  /*0170*/  @!P2 VIADD R0, R0, 0x1 ;  /* 0x000000010000a836 */ /* 0x000fe20000000000 */
[----:B------:R-:W-:Y:S02]  /*0180*/  ISETP.NE.AND P2, PT, R6, RZ, PT ;  /* 0x000000ff0600720c */ /* 0x000fe40003f45270 */
[----:B------:R-:W-:Y:S02]  /*0190*/  ISETP.GE.U32.AND P0, PT, R2, R7, PT ;  /* 0x000000070200720c */ /* 0x000fe40003f06070 */
[----:B------:R-:W-:-:S04]  /*01a0*/  LOP3.LUT R2, R5, R6, RZ, 0x3c, !PT ;  /* 0x0000000605027212 */ /* 0x000fc800078e3cff */
[----:B------:R-:W-:Y:S02]  /*01b0*/  ISETP.GE.AND P1, PT, R2, RZ, PT ;  /* 0x000000ff0200720c */ /* 0x000fe40003f26270 */
[----:B------:R-:W0:Y:S05]  /*01c0*/  LDC.64 R2, c[0x0][0x380] ;  /* 0x0000e000ff027b82 */ /* 0x000e2a0000000a00 */
[----:B------:R-:W-:-:S06]  /*01d0*/  @P0 VIADD R0, R0, 0x1 ;  /* 0x0000000100000836 */ /* 0x000fcc0000000000 */
[----:B------:R-:W-:Y:S01]  /*01e0*/  @!P1 IMAD.MOV R0, RZ, RZ, -R0 ;  /* 0x000000ffff009224 */ /* 0x000fe200078e0a00 */
[----:B------:R-:W-:-:S04]  /*01f0*/  @!P2 LOP3.LUT R0, RZ, R6, RZ, 0x33, !PT ;  /* 0x00000006ff00a212 */ /* 0x000fc800078e33ff */
[C---:B------:R-:W-:Y:S02]  /*0200*/  LOP3.LUT R4, R0.reuse, 0x1, RZ, 0xc0, !PT ;  /* 0x0000000100047812 */ /* 0x040fe400078ec0ff */
[----:B------:R-:W-:Y:S02]  /*0210*/  LOP3.LUT R7, R0, 0x80000001, RZ, 0xc0, !PT ;  /* 0x8000000100077812 */ /* 0x000fe400078ec0ff */
[----:B------:R-:W-:Y:S02]  /*0220*/  ISETP.NE.U32.AND P0, PT, R4, 0x1, PT ;  /* 0x000000010400780c */ /* 0x000fe40003f05070 */
[----:B------:R-:W-:Y:S02]  /*0230*/  IADD3 R0, PT, PT, -R0, RZ, RZ ;  /* 0x000000ff00007210 */ /* 0x000fe40007ffe1ff */
[----:B------:R-:W-:Y:S01]  /*0240*/  ISETP.NE.AND P1, PT, R7, 0x1, PT ;  /* 0x000000010700780c */ /* 0x000fe20003f25270 */
[----:B0-----:R-:W-:-:S04]  /*0250*/  IMAD.WIDE R2, R5, 0x4, R2 ;  /* 0x0000000405027825 */ /* 0x001fc800078e0202 */
[----:B------:R-:W-:-:S04]  /*0260*/  IMAD R0, R6, R0, R5 ;  /* 0x0000000006007224 */ /* 0x000fc800078e0205 */
[----:B-1----:R-:W-:Y:S05]  /*0270*/  @!P0 BRA `(.L_x_15) ;  /* 0x0000000000188947 */ /* 0x002fea0003800000 */
[----:B------:R-:W-:-:S04]  /*0280*/  LOP3.LUT R4, R0, 0x1, RZ, 0xc0, !PT ;  /* 0x0000000100047812 */ /* 0x000fc800078ec0ff */
[----:B------:R-:W-:-:S13]  /*0290*/  ISETP.NE.U32.AND P0, PT, R4, 0x1, PT ;  /* 0x000000010400780c */ /* 0x000fda0003f05070 */
[----:B------:R-:W-:Y:S02]  /*02a0*/  @P0 IMAD.MOV.U32 R5, RZ, RZ, 0x1 ;  /* 0x00000001ff050424 */ /* 0x000fe400078e00ff */
[----:B------:R-:W-:-:S03]  /*02b0*/  @!P0 IMAD.MOV.U32 R7, RZ, RZ, 0x2 ;  /* 0x00000002ff078424 */ /* 0x000fc600078e00ff */
[----:B------:R0:W-:Y:S04]  /*02c0*/  @P0 STG.E desc[UR4][R2.64], R5 ;  /* 0x0000000502000986 */ /* 0x0001e8000c101904 */
[----:B------:R0:W-:Y:S02]  /*02d0*/  @!P0 STG.E desc[UR4][R2.64], R7 ;  /* 0x0000000702008986 */ /* 0x0001e4000c101904 */
.L_x_15:
[----:B------:R-:W-:Y:S05]  /*02e0*/  BSYNC.RECONVERGENT B0 ;  /* 0x0000000000007941 */ /* 0x000fea0003800200 */
.L_x_14:
[----:B------:R-:W-:Y:S05]  /*02f0*/  @P1 EXIT ;  /* 0x000000000000194d */ /* 0x000fea0003800000 */
[----:B------:R-:W-:-:S04]  /*0300*/  LOP3.LUT R0, R0, 0x1, RZ, 0xc0, !PT ;  /* 0x0000000100007812 */ /* 0x000fc800078ec0ff */
[----:B------:R-:W-:-:S13]  /*0310*/  ISETP.NE.U32.AND P0, PT, R0, 0x1, PT ;  /* 0x000000010000780c */ /* 0x000fda0003f05070 */
[----:B0-----:R-:W-:-:S05]  /*0320*/  @P0 MOV R5, 0x2 ;  /* 0x0000000200050802 */ /* 0x001fca0000000f00 */
[----:B------:R0:W-:Y:S01]  /*0330*/  @P0 STG.E desc[UR4][R2.64], R5 ;  /* 0x0000000502000986 */ /* 0x0001e2000c101904 */
[----:B------:R-:W-:Y:S05]  /*0340*/  @P0 EXIT ;  /* 0x000000000000094d */ /* 0x000fea0003800000 */
[----:B0-----:R-:W-:-:S05]  /*0350*/  IMAD.MOV.U32 R5, RZ, RZ, 0x1 ;  /* 0x00000001ff057424 */ /* 0x001fca00078e00ff */
[----:B------:R-:W-:Y:S01]  /*0360*/  STG.E desc[UR4][R2.64], R5 ;  /* 0x0000000502007986 */ /* 0x000fe2000c101904 */
[----:B------:R-:W-:Y:S05]  /*0370*/  EXIT ;  /* 0x000000000000794d */ /* 0x000fea0003800000 */
.L_x_16:
        /* <DEDUP_REMOVED lines=16> */
.L_x_22:


//--------------------- .text._Z6reducePfiS_i     --------------------------
	.section	.text._Z6reducePfiS_i,"ax",@progbits
	.align	128
        .global         _Z6reducePfiS_i
        .type           _Z6reducePfiS_i,@function
        .size           _Z6reducePfiS_i,(.L_x_23 - _Z6reducePfiS_i)
        .other          _Z6reducePfiS_i,@"STO_CUDA_ENTRY STV_DEFAULT"
_Z6reducePfiS_i:
.text._Z6reducePfiS_i:
[----:B------:R-:W-:Y:S01]  /*0000*/  LDC R1, c[0x0][0x37c] ;  /* 0x0000df00ff017b82 */ /* 0x000fe20000000800 */
[----:B------:R-:W0:Y:S01]  /*0010*/  S2R R7, SR_CTAID.X ;  /* 0x0000000000077919 */ /* 0x000e220000002500 */
[----:B------:R-:W0:Y:S01]  /*0020*/  LDCU UR8, c[0x0][0x360] ;  /* 0x00006c00ff0877ac */ /* 0x000e220008000800 */
[----:B------:R-:W0:Y:S01]  /*0030*/  S2R R6, SR_TID.X ;  /* 0x0000000000067919 */ /* 0x000e220000002100 */
[----:B------:R-:W1:Y:S01]  /*0040*/  LDCU UR4, c[0x0][0x388] ;  /* 0x00007100ff0477ac */ /* 0x000e620008000800 */
[----:B------:R-:W2:Y:S01]  /*0050*/  LDCU.64 UR6, c[0x0][0x358] ;  /* 0x00006b00ff0677ac */ /* 0x000ea20008000a00 */
[----:B0-----:R-:W-:-:S05]  /*0060*/  IMAD R5, R7, UR8, R6 ;  /* 0x0000000807057c24 */ /* 0x001fca000f8e0206 */
[----:B-1----:R-:W-:-:S13]  /*0070*/  ISETP.GE.AND P0, PT, R5, UR4, PT ;  /* 0x0000000405007c0c */ /* 0x002fda000bf06270 */
[----:B------:R-:W0:Y:S02]  /*0080*/  @!P0 LDC.64 R2, c[0x0][0x380] ;  /* 0x0000e000ff028b82 */ /* 0x000e240000000a00 */
[----:B0-----:R-:W-:-:S06]  /*0090*/  @!P0 IMAD.WIDE.U32 R2, R5, 0x4, R2 ;  /* 0x0000000405028825 */ /* 0x001fcc00078e0002 */
[----:B--2---:R-:W2:Y:S01]  /*00a0*/  @!P0 LDG.E R3, desc[UR6][R2.64] ;  /* 0x0000000602038981 */ /* 0x004ea2000c1e1900 */
[----:B------:R-:W0:Y:S01]  /*00b0*/  S2UR UR5, SR_CgaCtaId ;  /* 0x00000000000579c3 */ /* 0x000e220000008800 */
[----:B------:R-:W-:Y:S01]  /*00c0*/  IMAD.U32 R4, RZ, RZ, UR8 ;  /* 0x00000008ff047e24 */ /* 0x000fe2000f8e00ff */
[----:B------:R-:W-:-:S04]  /*00d0*/  UMOV UR4, 0x400 ;  /* 0x0000040000047882 */ /* 0x000fc80000000000 */
[----:B------:R-:W-:Y:S01]  /*00e0*/  ISETP.GE.U32.AND P1, PT, R4, 0x2, PT ;  /* 0x000000020400780c */ /* 0x000fe20003f26070 */
[----:B0-----:R-:W-:-:S06]  /*00f0*/  ULEA UR4, UR5, UR4, 0x18 ;  /* 0x0000000405047291 */ /* 0x001fcc000f8ec0ff */
[----:B------:R-:W-:-:S05]  /*0100*/  LEA R0, R6, UR4, 0x2 ;  /* 0x0000000406007c11 */ /* 0x000fca000f8e10ff */
[----:B--2---:R0:W-:Y:S04]  /*0110*/  @!P0 STS [R0], R3 ;  /* 0x0000000300008388 */ /* 0x0041e80000000800 */
[----:B------:R0:W-:Y:S01]  /*0120*/  @P0 STS [R0], RZ ;  /* 0x000000ff00000388 */ /* 0x0001e20000000800 */
[----:B------:R-:W-:Y:S06]  /*0130*/  BAR.SYNC.DEFER_BLOCKING 0x0 ;  /* 0x0000000000007b1d */ /* 0x000fec0000010000 */
[----:B------:R-:W-:Y:S05]  /*0140*/  @!P1 BRA `(.L_x_17) ;  /* 0x00000000002c9947 */ /* 0x000fea0003800000 */
.L_x_18:
[----:B------:R-:W-:-:S04]  /*0150*/  SHF.R.U32.HI R5, RZ, 0x1, R4 ;  /* 0x00000001ff057819 */ /* 0x000fc80000011604 */
[----:B------:R-:W-:-:S13]  /*0160*/  ISETP.GE.U32.AND P0, PT, R6, R5, PT ;  /* 0x000000050600720c */ /* 0x000fda0003f06070 */
[----:B------:R-:W-:Y:S01]  /*0170*/  @!P0 IMAD R2, R5, 0x4, R0 ;  /* 0x0000000405028824 */ /* 0x000fe200078e0200 */
[----:B0-----:R-:W-:Y:S05]  /*0180*/  @!P0 LDS R3, [R0] ;  /* 0x0000000000038984 */ /* 0x001fea0000000800 */
[----:B------:R-:W0:Y:S02]  /*0190*/  @!P0 LDS R2, [R2] ;  /* 0x0000000002028984 */ /* 0x000e240000000800 */
[----:B0-----:R-:W-:-:S05]  /*01a0*/  @!P0 FADD R3, R2, R3 ;  /* 0x0000000302038221 */ /* 0x001fca0000000000 */
[----:B------:R1:W-:Y:S01]  /*01b0*/  @!P0 STS [R0], R3 ;  /* 0x0000000300008388 */ /* 0x0003e20000000800 */
[----:B------:R-:W-:Y:S01]  /*01c0*/  BAR.SYNC.DEFER_BLOCKING 0x0 ;  /* 0x0000000000007b1d */ /* 0x000fe20000010000 */
[----:B------:R-:W-:Y:S01]  /*01d0*/  ISETP.GT.U32.AND P0, PT, R4, 0x3, PT ;  /* 0x000000030400780c */ /* 0x000fe20003f04070 */
[----:B------:R-:W-:-:S12]  /*01e0*/  IMAD.MOV.U32 R4, RZ, RZ, R5 ;  /* 0x000000ffff047224 */ /* 0x000fd800078e0005 */
[----:B-1----:R-:W-:Y:S05]  /*01f0*/  @P0 BRA `(.L_x_18) ;  /* 0xfffffffc00d40947 */ /* 0x002fea000383ffff */
.L_x_17:
[----:B------:R-:W1:Y:S02]  /*0200*/  LDCU UR4, c[0x0][0x398] ;  /* 0x00007300ff0477ac */ /* 0x000e640008000800 */
[----:B-1----:R-:W-:-:S13]  /*0210*/  ISETP.GE.AND P0, PT, R7, UR4, PT ;  /* 0x0000000407007c0c */ /* 0x002fda000bf06270 */
[----:B------:R-:W-:Y:S05]  /*0220*/  @P0 EXIT ;  /* 0x000000000000094d */ /* 0x000fea0003800000 */
[----:B------:R-:W1:Y:S01]  /*0230*/  S2UR UR5, SR_CgaCtaId ;  /* 0x00000000000579c3 */ /* 0x000e620000008800 */
[----:B------:R-:W-:-:S07]  /*0240*/  UMOV UR4, 0x400 ;  /* 0x0000040000047882 */ /* 0x000fce0000000000 */
[----:B0-----:R-:W0:Y:S01]  /*0250*/  LDC.64 R2, c[0x0][0x390] ;  /* 0x0000e400ff027b82 */ /* 0x001e220000000a00 */
[----:B-1----:R-:W-:Y:S01]  /*0260*/  ULEA UR4, UR5, UR4, 0x18 ;  /* 0x0000000405047291 */ /* 0x002fe2000f8ec0ff */
[----:B0-----:R-:W-:-:S08]  /*0270*/  IMAD.WIDE.U32 R2, R7, 0x4, R2 ;  /* 0x0000000407027825 */ /* 0x001fd000078e0002 */
[----:B------:R-:W0:Y:S04]  /*0280*/  LDS R5, [UR4] ;  /* 0x00000004ff057984 */ /* 0x000e280008000800 */
[----:B0-----:R-:W-:Y:S01]  /*0290*/  STG.E desc[UR6][R2.64], R5 ;  /* 0x0000000502007986 */ /* 0x001fe2000c101906 */
[----:B------:R-:W-:Y:S05]  /*02a0*/  EXIT ;  /* 0x000000000000794d */ /* 0x000fea0003800000 */
.L_x_19:
        /* <DEDUP_REMOVED lines=13> */
.L_x_23:


//--------------------- .nv.shared.reserved.0     --------------------------
	.section	.nv.shared.reserved.0,"aw",@nobits
	.weak		__nv_reservedSMEM_offset_0_alias
	.size		__nv_reservedSMEM_offset_0_alias, 0, 64
	.other		__nv_reservedSMEM_offset_0_alias,@"STO_CUDA_RESERVED_SHARED STV_DEFAULT"
__nv_reservedSMEM_offset_0_alias:
	.zero		0
	.zero		64


//--------------------- .nv.shared._Z6reducePfiS_i --------------------------
	.section	.nv.shared._Z6reducePfiS_i,"aw",@nobits
	.sectionflags	@""
	.align	4
.nv.shared._Z6reducePfiS_i:
	.zero		5120


//--------------------- .nv.constant0._Z12gauss_seidelPfS_S_S_S_S_S_fPiS0_iii --------------------------
	.section	.nv.constant0._Z12gauss_seidelPfS_S_S_S_S_S_fPiS0_iii,"a",@progbits
	.sectionflags	@""
	.align	4
.nv.constant0._Z12gauss_seidelPfS_S_S_S_S_S_fPiS0_iii:
	.zero		988


//--------------------- .nv.constant0._Z9gs_colorsPii --------------------------
	.section	.nv.constant0._Z9gs_colorsPii,"a",@progbits
	.sectionflags	@""
	.align	4
.nv.constant0._Z9gs_colorsPii:
	.zero		908


//--------------------- .nv.constant0._Z6reducePfiS_i --------------------------
	.section	.nv.constant0._Z6reducePfiS_i,"a",@progbits
	.sectionflags	@""
	.align	4
.nv.constant0._Z6reducePfiS_i:
	.zero		924


//--------------------- SYMBOLS --------------------------

	.type		.nv.reservedSmem.offset0,@object
	.size		.nv.reservedSmem.offset0,0x4
	.type		.nv.reservedSmem.cap,@object
	.size		.nv.reservedSmem.cap,0x4
